	.target	sm_90a

	.elftype	@"ET_EXEC"


//--------------------- .note.nv.tkinfo           --------------------------
	.section	.note.nv.tkinfo,"",@"SHT_NOTE"
	.sectionflags	@"SHF_NOTE_NV_TKINFO"
	.tkinfo
        /*0018*/ 	.word	0x00000002
        /*0030*/ 	.string	""
        /*0030*/ 	.string	"ptxas"
        /*0030*/ 	.string	"Cuda compilation tools, release 13.0, V13.0.88"
        /*0030*/ 	.string	"Build cuda_13.0.r13.0/compiler.36424714_0"
        /*0030*/ 	.string	"-arch sm_90a -m 64 "



//--------------------- .note.nv.cuinfo           --------------------------
	.section	.note.nv.cuinfo,"",@"SHT_NOTE"
	.sectionflags	@"SHF_NOTE_NV_CUINFO"
        /*0018*/ 	.short	0x0002
        /*001a*/ 	.short	0x005a
        /*001c*/ 	.short	0x0082
	.zero		2


//--------------------- .nv.info                  --------------------------
	.section	.nv.info,"",@"SHT_CUDA_INFO"
	.align	4


	//----- nvinfo : EIATTR_REGCOUNT
	.align		4
        /*0000*/ 	.byte	0x04, 0x2f
        /*0002*/ 	.short	(.L_15 - .L_14)
	.align		4
.L_14:
        /*0004*/ 	.word	index@(_ZN7cutlass13device_kernelINS_4gemm6kernel13GemmUniversalIN4cute5tupleIJiiiiEEENS1_10collective13CollectiveMmaINS1_34MainloopSm90TmaGmmaWarpSpecializedILi56ENS5_IJNS4_1CILi2EEESB_NSA_ILi1EEEEEENS1_32KernelTmaWarpSpecializedPingpongEEENS5_IJNSA_ILi64EEESG_NSA_ILi32EEEEEEaNS5_IJlSC_lEEEaSJ_NS4_8TiledMMAINS4_8MMA_AtomIJNS4_4SM904GMMA26MMA_64x64x32_S32S8S8_SS_TNEEEENS4_6LayoutINS5_IJSC_SC_SC_EEENS5_IJNSA_ILi0EEESS_SS_EEEEENS5_IJNS4_10UnderscoreESV_SV_EEEEENS4_23SM90_TMA_LOAD_MULTICASTENS4_14ComposedLayoutINS4_7SwizzleILi1ELi4ELi3EEENS4_18smem_ptr_flag_bitsILi8EEENSQ_INS5_IJNSA_ILi8EEESH_EEENS5_IJSH_SC_EEEEEEEvNS4_8identityESY_S18_vS19_EENS_8epilogue10collective6detail29Sm90TmaWarpSpecializedAdapterINS1C_15DefaultEpilogueIaSJ_SJ_NS1B_6thread17LinearCombinationIaLi1EiiLNS1G_9ScaleType4KindE0ELNS_15FloatRoundStyleE2EaEENS1_15EpilogueDefaultEEEEEvvEEEEvNT_6ParamsE)
        /*0008*/ 	.word	0x000000a8


	//----- nvinfo : EIATTR_FRAME_SIZE
	.align		4
.L_15:
        /*000c*/ 	.byte	0x04, 0x11
        /*000e*/ 	.short	(.L_17 - .L_16)
	.align		4
.L_16:
        /*0010*/ 	.word	index@(_ZN7cutlass13device_kernelINS_4gemm6kernel13GemmUniversalIN4cute5tupleIJiiiiEEENS1_10collective13CollectiveMmaINS1_34MainloopSm90TmaGmmaWarpSpecializedILi56ENS5_IJNS4_1CILi2EEESB_NSA_ILi1EEEEEENS1_32KernelTmaWarpSpecializedPingpongEEENS5_IJNSA_ILi64EEESG_NSA_ILi32EEEEEEaNS5_IJlSC_lEEEaSJ_NS4_8TiledMMAINS4_8MMA_AtomIJNS4_4SM904GMMA26MMA_64x64x32_S32S8S8_SS_TNEEEENS4_6LayoutINS5_IJSC_SC_SC_EEENS5_IJNSA_ILi0EEESS_SS_EEEEENS5_IJNS4_10UnderscoreESV_SV_EEEEENS4_23SM90_TMA_LOAD_MULTICASTENS4_14ComposedLayoutINS4_7SwizzleILi1ELi4ELi3EEENS4_18smem_ptr_flag_bitsILi8EEENSQ_INS5_IJNSA_ILi8EEESH_EEENS5_IJSH_SC_EEEEEEEvNS4_8identityESY_S18_vS19_EENS_8epilogue10collective6detail29Sm90TmaWarpSpecializedAdapterINS1C_15DefaultEpilogueIaSJ_SJ_NS1B_6thread17LinearCombinationIaLi1EiiLNS1G_9ScaleType4KindE0ELNS_15FloatRoundStyleE2EaEENS1_15EpilogueDefaultEEEEEvvEEEEvNT_6ParamsE)
        /*0014*/ 	.word	0x00000008


	//----- nvinfo : EIATTR_MIN_STACK_SIZE
	.align		4
.L_17:
        /*0018*/ 	.byte	0x04, 0x12
        /*001a*/ 	.short	(.L_19 - .L_18)
	.align		4
.L_18:
        /*001c*/ 	.word	index@(_ZN7cutlass13device_kernelINS_4gemm6kernel13GemmUniversalIN4cute5tupleIJiiiiEEENS1_10collective13CollectiveMmaINS1_34MainloopSm90TmaGmmaWarpSpecializedILi56ENS5_IJNS4_1CILi2EEESB_NSA_ILi1EEEEEENS1_32KernelTmaWarpSpecializedPingpongEEENS5_IJNSA_ILi64EEESG_NSA_ILi32EEEEEEaNS5_IJlSC_lEEEaSJ_NS4_8TiledMMAINS4_8MMA_AtomIJNS4_4SM904GMMA26MMA_64x64x32_S32S8S8_SS_TNEEEENS4_6LayoutINS5_IJSC_SC_SC_EEENS5_IJNSA_ILi0EEESS_SS_EEEEENS5_IJNS4_10UnderscoreESV_SV_EEEEENS4_23SM90_TMA_LOAD_MULTICASTENS4_14ComposedLayoutINS4_7SwizzleILi1ELi4ELi3EEENS4_18smem_ptr_flag_bitsILi8EEENSQ_INS5_IJNSA_ILi8EEESH_EEENS5_IJSH_SC_EEEEEEEvNS4_8identityESY_S18_vS19_EENS_8epilogue10collective6detail29Sm90TmaWarpSpecializedAdapterINS1C_15DefaultEpilogueIaSJ_SJ_NS1B_6thread17LinearCombinationIaLi1EiiLNS1G_9ScaleType4KindE0ELNS_15FloatRoundStyleE2EaEENS1_15EpilogueDefaultEEEEEvvEEEEvNT_6ParamsE)
        /*0020*/ 	.word	0x00000008
.L_19:


//--------------------- .nv.compat                --------------------------
	.section	.nv.compat,"",@"SHT_CUDA_COMPAT_INFO"
	.align	4
        /*0000*/ 	.byte	0x02, 0x09, 0x01, 0x00, 0x02, 0x02, 0x04, 0x00, 0x02, 0x05, 0x05, 0x00, 0x03, 0x07, 0x01, 0x01
        /*0010*/ 	.byte	0x02, 0x03, 0x01, 0x00, 0x02, 0x06, 0x01, 0x00, 0x04, 0x0b, 0x08, 0x00, 0x00, 0x00, 0x00, 0x00
        /*0020*/ 	.byte	0x00, 0x00, 0x00, 0x00


//--------------------- .nv.info._ZN7cutlass13device_kernelINS_4gemm6kernel13GemmUniversalIN4cute5tupleIJiiiiEEENS1_10collective13CollectiveMmaINS1_34MainloopSm90TmaGmmaWarpSpecializedILi56ENS5_IJNS4_1CILi2EEESB_NSA_ILi1EEEEEENS1_32KernelTmaWarpSpecializedPingpongEEENS5_IJNSA_ILi64EEESG_NSA_ILi32EEEEEEaNS5_IJlSC_lEEEaSJ_NS4_8TiledMMAINS4_8MMA_AtomIJNS4_4SM904GMMA26MMA_64x64x32_S32S8S8_SS_TNEEEENS4_6LayoutINS5_IJSC_SC_SC_EEENS5_IJNSA_ILi0EEESS_SS_EEEEENS5_IJNS4_10UnderscoreESV_SV_EEEEENS4_23SM90_TMA_LOAD_MULTICASTENS4_14ComposedLayoutINS4_7SwizzleILi1ELi4ELi3EEENS4_18smem_ptr_flag_bitsILi8EEENSQ_INS5_IJNSA_ILi8EEESH_EEENS5_IJSH_SC_EEEEEEEvNS4_8identityESY_S18_vS19_EENS_8epilogue10collective6detail29Sm90TmaWarpSpecializedAdapterINS1C_15DefaultEpilogueIaSJ_SJ_NS1B_6thread17LinearCombinationIaLi1EiiLNS1G_9ScaleType4KindE0ELNS_15FloatRoundStyleE2EaEENS1_15EpilogueDefaultEEEEEvvEEEEvNT_6ParamsE --------------------------
	.section	.nv.info._ZN7cutlass13device_kernelINS_4gemm6kernel13GemmUniversalIN4cute5tupleIJiiiiEEENS1_10collective13CollectiveMmaINS1_34MainloopSm90TmaGmmaWarpSpecializedILi56ENS5_IJNS4_1CILi2EEESB_NSA_ILi1EEEEEENS1_32KernelTmaWarpSpecializedPingpongEEENS5_IJNSA_ILi64EEESG_NSA_ILi32EEEEEEaNS5_IJlSC_lEEEaSJ_NS4_8TiledMMAINS4_8MMA_AtomIJNS4_4SM904GMMA26MMA_64x64x32_S32S8S8_SS_TNEEEENS4_6LayoutINS5_IJSC_SC_SC_EEENS5_IJNSA_ILi0EEESS_SS_EEEEENS5_IJNS4_10UnderscoreESV_SV_EEEEENS4_23SM90_TMA_LOAD_MULTICASTENS4_14ComposedLayoutINS4_7SwizzleILi1ELi4ELi3EEENS4_18smem_ptr_flag_bitsILi8EEENSQ_INS5_IJNSA_ILi8EEESH_EEENS5_IJSH_SC_EEEEEEEvNS4_8identityESY_S18_vS19_EENS_8epilogue10collective6detail29Sm90TmaWarpSpecializedAdapterINS1C_15DefaultEpilogueIaSJ_SJ_NS1B_6thread17LinearCombinationIaLi1EiiLNS1G_9ScaleType4KindE0ELNS_15FloatRoundStyleE2EaEENS1_15EpilogueDefaultEEEEEvvEEEEvNT_6ParamsE,"",@"SHT_CUDA_INFO"
	.sectionflags	@""
	.align	4


	//----- nvinfo : EIATTR_CUDA_API_VERSION
	.align		4
        /*0000*/ 	.byte	0x04, 0x37
        /*0002*/ 	.short	(.L_21 - .L_20)
.L_20:
        /*0004*/ 	.word	0x00000082


	//----- nvinfo : EIATTR_KPARAM_INFO
	.align		4
.L_21:
        /*0008*/ 	.byte	0x04, 0x17
        /*000a*/ 	.short	(.L_23 - .L_22)
.L_22:
        /*000c*/ 	.word	0x00000000
        /*0010*/ 	.short	0x0000
        /*0012*/ 	.short	0x0070
        /*0014*/ 	.byte	0x00, 0xf0, 0x01, 0x10


	//----- nvinfo : EIATTR_SPARSE_MMA_MASK
	.align		4
.L_23:
        /*0018*/ 	.byte	0x03, 0x50
        /*001a*/ 	.short	0x0000


	//----- nvinfo : EIATTR_MAXREG_COUNT
	.align		4
        /*001c*/ 	.byte	0x03, 0x1b
        /*001e*/ 	.short	0x00a8


	//----- nvinfo : EIATTR_NUM_BARRIERS
	.align		4
        /*0020*/ 	.byte	0x02, 0x4c
        /*0022*/ 	.byte	0x01
	.zero		1


	//----- nvinfo : EIATTR_EXTERNS
	.align		4
        /*0024*/ 	.byte	0x04, 0x0f
        /*0026*/ 	.short	(.L_25 - .L_24)


	//   ....[0]....
	.align		4
.L_24:
        /*0028*/ 	.word	index@(__assertfail)


	//----- nvinfo : EIATTR_ANNOTATIONS
	.align		4
.L_25:
        /*002c*/ 	.byte	0x04, 0x55
        /*002e*/ 	.short	(.L_27 - .L_26)


	//   ....[0]....
.L_26:
        /*0030*/ 	.word	0x00000001
        /*0034*/ 	.byte	0x60, 0x14, 0x00, 0x00, 0x01, 0x00, 0x00, 0x00, 0x10, 0x1b, 0x00, 0x00, 0x01, 0x00, 0x00, 0x00
        /*0044*/ 	.byte	0xd0, 0x43, 0x00, 0x00, 0x01, 0x00, 0x00, 0x00, 0xf0, 0x50, 0x00, 0x00


	//----- nvinfo : EIATTR_MERCURY_ISA_VERSION
	.align		4
.L_27:
        /*0050*/ 	.byte	0x03, 0x5f
        /*0052*/ 	.short	0x0101


	//----- nvinfo : EIATTR_INT_WARP_WIDE_INSTR_OFFSETS
	.align		4
        /*0054*/ 	.byte	0x04, 0x31
        /*0056*/ 	.short	(.L_29 - .L_28)


	//   ....[0]....
.L_28:
        /*0058*/ 	.word	0x00000ba0


	//   ....[1]....
        /*005c*/ 	.word	0x00000bc0


	//   ....[2]....
        /*0060*/ 	.word	0x00000be0


	//   ....[3]....
        /*0064*/ 	.word	0x00000ca0


	//   ....[4]....
        /*0068*/ 	.word	0x00000cc0


	//   ....[5]....
        /*006c*/ 	.word	0x00000d20


	//   ....[6]....
        /*0070*/ 	.word	0x00000e30


	//   ....[7]....
        /*0074*/ 	.word	0x00000e60


	//   ....[8]....
        /*0078*/ 	.word	0x000024e0


	//----- nvinfo : EIATTR_COOP_GROUP_MASK_REGIDS
	.align		4
.L_29:
        /*007c*/ 	.byte	0x04, 0x29
        /*007e*/ 	.short	(.L_31 - .L_30)


	//   ....[0]....
.L_30:
        /*0080*/ 	.word	0xffffffff


	//   ....[1]....
        /*0084*/ 	.word	0xffffffff


	//   ....[2]....
        /*0088*/ 	.word	0xffffffff


	//   ....[3]....
        /*008c*/ 	.word	0xffffffff


	//   ....[4]....
        /*0090*/ 	.word	0xffffffff


	//   ....[5]....
        /*0094*/ 	.word	0xffffffff


	//   ....[6]....
        /*0098*/ 	.word	0xffffffff


	//----- nvinfo : EIATTR_COOP_GROUP_INSTR_OFFSETS
	.align		4
.L_31:
        /*009c*/ 	.byte	0x04, 0x28
        /*009e*/ 	.short	(.L_33 - .L_32)


	//   ....[0]....
.L_32:
        /*00a0*/ 	.word	0x00000070


	//   ....[1]....
        /*00a4*/ 	.word	0x00000080


	//   ....[2]....
        /*00a8*/ 	.word	0x00000140


	//   ....[3]....
        /*00ac*/ 	.word	0x00000980


	//   ....[4]....
        /*00b0*/ 	.word	0x000009c0


	//   ....[5]....
        /*00b4*/ 	.word	0x00000a40


	//   ....[6]....
        /*00b8*/ 	.word	0x00001010


	//----- nvinfo : EIATTR_REG_RECONFIG
	.align		4
.L_33:
        /*00bc*/ 	.byte	0x01, 0x54
	.zero		2


	//----- nvinfo : EIATTR_SYSCALL_OFFSETS
	.align		4
        /*00c0*/ 	.byte	0x04, 0x46
        /*00c2*/ 	.short	(.L_35 - .L_34)


	//   ....[0]....
.L_34:
        /*00c4*/ 	.word	0x00001ff0


	//----- nvinfo : EIATTR_MBARRIER_INSTR_OFFSETS
	.align		4
.L_35:
        /*00c8*/ 	.byte	0x04, 0x39
        /*00ca*/ 	.short	(.L_37 - .L_36)


	//   ....[0]....
.L_36:
        /*00cc*/ 	.word	0x00000260
        /*00d0*/ 	.word	0x000000ff
        /*00d4*/ 	.word	0x00000000
        /*00d8*/ 	.short	0x0100
        /*00da*/ 	.byte	0x08
	.zero		1


	//   ....[1]....
        /*00dc*/ 	.word	0x00000270
        /*00e0*/ 	.word	0x000000ff
        /*00e4*/ 	.word	0x000001c0
        /*00e8*/ 	.short	0x0100
        /*00ea*/ 	.byte	0x08
	.zero		1


	//   ....[2]....
        /*00ec*/ 	.word	0x00000280
        /*00f0*/ 	.word	0x000000ff
        /*00f4*/ 	.word	0x00000008
        /*00f8*/ 	.short	0x0100
        /*00fa*/ 	.byte	0x08
	.zero		1


	//   ....[3]....
        /*00fc*/ 	.word	0x00000290
        /*0100*/ 	.word	0x000000ff
        /*0104*/ 	.word	0x000001c8
        /*0108*/ 	.short	0x0100
        /*010a*/ 	.byte	0x08
	.zero		1


	//   ....[4]....
        /*010c*/ 	.word	0x000002a0
        /*0110*/ 	.word	0x000000ff
        /*0114*/ 	.word	0x00000010
        /*0118*/ 	.short	0x0100
        /*011a*/ 	.byte	0x08
	.zero		1


	//   ....[5]....
        /*011c*/ 	.word	0x000002b0
        /*0120*/ 	.word	0x000000ff
        /*0124*/ 	.word	0x000001d0
        /*0128*/ 	.short	0x0100
        /*012a*/ 	.byte	0x08
	.zero		1


	//   ....[6]....
        /*012c*/ 	.word	0x000002c0
        /*0130*/ 	.word	0x000000ff
        /*0134*/ 	.word	0x00000018
        /*0138*/ 	.short	0x0100
        /*013a*/ 	.byte	0x08
	.zero		1


	//   ....[7]....
        /*013c*/ 	.word	0x000002d0
        /*0140*/ 	.word	0x000000ff
        /*0144*/ 	.word	0x000001d8
        /*0148*/ 	.short	0x0100
        /*014a*/ 	.byte	0x08
	.zero		1


	//   ....[8]....
        /*014c*/ 	.word	0x000002e0
        /*0150*/ 	.word	0x000000ff
        /*0154*/ 	.word	0x00000020
        /*0158*/ 	.short	0x0100
        /*015a*/ 	.byte	0x08
	.zero		1


	//   ....[9]....
        /*015c*/ 	.word	0x000002f0
        /*0160*/ 	.word	0x000000ff
        /*0164*/ 	.word	0x000001e0
        /*0168*/ 	.short	0x0100
        /*016a*/ 	.byte	0x08
	.zero		1


	//   ....[10]....
        /*016c*/ 	.word	0x00000300
        /*0170*/ 	.word	0x000000ff
        /*0174*/ 	.word	0x00000028
        /*0178*/ 	.short	0x0100
        /*017a*/ 	.byte	0x08
	.zero		1


	//   ....[11]....
        /*017c*/ 	.word	0x00000310
        /*0180*/ 	.word	0x000000ff
        /*0184*/ 	.word	0x000001e8
        /*0188*/ 	.short	0x0100
        /*018a*/ 	.byte	0x08
	.zero		1


	//   ....[12]....
        /*018c*/ 	.word	0x00000320
        /*0190*/ 	.word	0x000000ff
        /*0194*/ 	.word	0x00000030
        /*0198*/ 	.short	0x0100
        /*019a*/ 	.byte	0x08
	.zero		1


	//   ....[13]....
        /*019c*/ 	.word	0x00000330
        /*01a0*/ 	.word	0x000000ff
        /*01a4*/ 	.word	0x000001f0
        /*01a8*/ 	.short	0x0100
        /*01aa*/ 	.byte	0x08
	.zero		1


	//   ....[14]....
        /*01ac*/ 	.word	0x00000340
        /*01b0*/ 	.word	0x000000ff
        /*01b4*/ 	.word	0x00000038
        /*01b8*/ 	.short	0x0100
        /*01ba*/ 	.byte	0x08
	.zero		1


	//   ....[15]....
        /*01bc*/ 	.word	0x00000350
        /*01c0*/ 	.word	0x000000ff
        /*01c4*/ 	.word	0x000001f8
        /*01c8*/ 	.short	0x0100
        /*01ca*/ 	.byte	0x08
	.zero		1


	//   ....[16]....
        /*01cc*/ 	.word	0x00000360
        /*01d0*/ 	.word	0x000000ff
        /*01d4*/ 	.word	0x00000040
        /*01d8*/ 	.short	0x0100
        /*01da*/ 	.byte	0x08
	.zero		1


	//   ....[17]....
        /*01dc*/ 	.word	0x00000370
        /*01e0*/ 	.word	0x000000ff
        /*01e4*/ 	.word	0x00000200
        /*01e8*/ 	.short	0x0100
        /*01ea*/ 	.byte	0x08
	.zero		1


	//   ....[18]....
        /*01ec*/ 	.word	0x00000380
        /*01f0*/ 	.word	0x000000ff
        /*01f4*/ 	.word	0x00000048
        /*01f8*/ 	.short	0x0100
        /*01fa*/ 	.byte	0x08
	.zero		1


	//   ....[19]....
        /*01fc*/ 	.word	0x00000390
        /*0200*/ 	.word	0x000000ff
        /*0204*/ 	.word	0x00000208
        /*0208*/ 	.short	0x0100
        /*020a*/ 	.byte	0x08
	.zero		1


	//   ....[20]....
        /*020c*/ 	.word	0x000003a0
        /*0210*/ 	.word	0x000000ff
        /*0214*/ 	.word	0x00000050
        /*0218*/ 	.short	0x0100
        /*021a*/ 	.byte	0x08
	.zero		1


	//   ....[21]....
        /*021c*/ 	.word	0x000003b0
        /*0220*/ 	.word	0x000000ff
        /*0224*/ 	.word	0x00000210
        /*0228*/ 	.short	0x0100
        /*022a*/ 	.byte	0x08
	.zero		1


	//   ....[22]....
        /*022c*/ 	.word	0x000003c0
        /*0230*/ 	.word	0x000000ff
        /*0234*/ 	.word	0x00000058
        /*0238*/ 	.short	0x0100
        /*023a*/ 	.byte	0x08
	.zero		1


	//   ....[23]....
        /*023c*/ 	.word	0x000003d0
        /*0240*/ 	.word	0x000000ff
        /*0244*/ 	.word	0x00000218
        /*0248*/ 	.short	0x0100
        /*024a*/ 	.byte	0x08
	.zero		1


	//   ....[24]....
        /*024c*/ 	.word	0x000003e0
        /*0250*/ 	.word	0x000000ff
        /*0254*/ 	.word	0x00000060
        /*0258*/ 	.short	0x0100
        /*025a*/ 	.byte	0x08
	.zero		1


	//   ....[25]....
        /*025c*/ 	.word	0x000003f0
        /*0260*/ 	.word	0x000000ff
        /*0264*/ 	.word	0x00000220
        /*0268*/ 	.short	0x0100
        /*026a*/ 	.byte	0x08
	.zero		1


	//   ....[26]....
        /*026c*/ 	.word	0x00000400
        /*0270*/ 	.word	0x000000ff
        /*0274*/ 	.word	0x00000068
        /*0278*/ 	.short	0x0100
        /*027a*/ 	.byte	0x08
	.zero		1


	//   ....[27]....
        /*027c*/ 	.word	0x00000410
        /*0280*/ 	.word	0x000000ff
        /*0284*/ 	.word	0x00000228
        /*0288*/ 	.short	0x0100
        /*028a*/ 	.byte	0x08
	.zero		1


	//   ....[28]....
        /*028c*/ 	.word	0x00000420
        /*0290*/ 	.word	0x000000ff
        /*0294*/ 	.word	0x00000070
        /*0298*/ 	.short	0x0100
        /*029a*/ 	.byte	0x08
	.zero		1


	//   ....[29]....
        /*029c*/ 	.word	0x00000430
        /*02a0*/ 	.word	0x000000ff
        /*02a4*/ 	.word	0x00000230
        /*02a8*/ 	.short	0x0100
        /*02aa*/ 	.byte	0x08
	.zero		1


	//   ....[30]....
        /*02ac*/ 	.word	0x00000440
        /*02b0*/ 	.word	0x000000ff
        /*02b4*/ 	.word	0x00000078
        /*02b8*/ 	.short	0x0100
        /*02ba*/ 	.byte	0x08
	.zero		1


	//   ....[31]....
        /*02bc*/ 	.word	0x00000450
        /*02c0*/ 	.word	0x000000ff
        /*02c4*/ 	.word	0x00000238
        /*02c8*/ 	.short	0x0100
        /*02ca*/ 	.byte	0x08
	.zero		1


	//   ....[32]....
        /*02cc*/ 	.word	0x00000460
        /*02d0*/ 	.word	0x000000ff
        /*02d4*/ 	.word	0x00000080
        /*02d8*/ 	.short	0x0100
        /*02da*/ 	.byte	0x08
	.zero		1


	//   ....[33]....
        /*02dc*/ 	.word	0x00000470
        /*02e0*/ 	.word	0x000000ff
        /*02e4*/ 	.word	0x00000240
        /*02e8*/ 	.short	0x0100
        /*02ea*/ 	.byte	0x08
	.zero		1


	//   ....[34]....
        /*02ec*/ 	.word	0x00000480
        /*02f0*/ 	.word	0x000000ff
        /*02f4*/ 	.word	0x00000088
        /*02f8*/ 	.short	0x0100
        /*02fa*/ 	.byte	0x08
	.zero		1


	//   ....[35]....
        /*02fc*/ 	.word	0x00000490
        /*0300*/ 	.word	0x000000ff
        /*0304*/ 	.word	0x00000248
        /*0308*/ 	.short	0x0100
        /*030a*/ 	.byte	0x08
	.zero		1


	//   ....[36]....
        /*030c*/ 	.word	0x000004a0
        /*0310*/ 	.word	0x000000ff
        /*0314*/ 	.word	0x00000090
        /*0318*/ 	.short	0x0100
        /*031a*/ 	.byte	0x08
	.zero		1


	//   ....[37]....
        /*031c*/ 	.word	0x000004b0
        /*0320*/ 	.word	0x000000ff
        /*0324*/ 	.word	0x00000250
        /*0328*/ 	.short	0x0100
        /*032a*/ 	.byte	0x08
	.zero		1


	//   ....[38]....
        /*032c*/ 	.word	0x000004c0
        /*0330*/ 	.word	0x000000ff
        /*0334*/ 	.word	0x00000098
        /*0338*/ 	.short	0x0100
        /*033a*/ 	.byte	0x08
	.zero		1


	//   ....[39]....
        /*033c*/ 	.word	0x000004d0
        /*0340*/ 	.word	0x000000ff
        /*0344*/ 	.word	0x00000258
        /*0348*/ 	.short	0x0100
        /*034a*/ 	.byte	0x08
	.zero		1


	//   ....[40]....
        /*034c*/ 	.word	0x000004e0
        /*0350*/ 	.word	0x000000ff
        /*0354*/ 	.word	0x000000a0
        /*0358*/ 	.short	0x0100
        /*035a*/ 	.byte	0x08
	.zero		1


	//   ....[41]....
        /*035c*/ 	.word	0x000004f0
        /*0360*/ 	.word	0x000000ff
        /*0364*/ 	.word	0x00000260
        /*0368*/ 	.short	0x0100
        /*036a*/ 	.byte	0x08
	.zero		1


	//   ....[42]....
        /*036c*/ 	.word	0x00000500
        /*0370*/ 	.word	0x000000ff
        /*0374*/ 	.word	0x000000a8
        /*0378*/ 	.short	0x0100
        /*037a*/ 	.byte	0x08
	.zero		1


	//   ....[43]....
        /*037c*/ 	.word	0x00000510
        /*0380*/ 	.word	0x000000ff
        /*0384*/ 	.word	0x00000268
        /*0388*/ 	.short	0x0100
        /*038a*/ 	.byte	0x08
	.zero		1


	//   ....[44]....
        /*038c*/ 	.word	0x00000520
        /*0390*/ 	.word	0x000000ff
        /*0394*/ 	.word	0x000000b0
        /*0398*/ 	.short	0x0100
        /*039a*/ 	.byte	0x08
	.zero		1


	//   ....[45]....
        /*039c*/ 	.word	0x00000530
        /*03a0*/ 	.word	0x000000ff
        /*03a4*/ 	.word	0x00000270
        /*03a8*/ 	.short	0x0100
        /*03aa*/ 	.byte	0x08
	.zero		1


	//   ....[46]....
        /*03ac*/ 	.word	0x00000540
        /*03b0*/ 	.word	0x000000ff
        /*03b4*/ 	.word	0x000000b8
        /*03b8*/ 	.short	0x0100
        /*03ba*/ 	.byte	0x08
	.zero		1


	//   ....[47]....
        /*03bc*/ 	.word	0x00000550
        /*03c0*/ 	.word	0x000000ff
        /*03c4*/ 	.word	0x00000278
        /*03c8*/ 	.short	0x0100
        /*03ca*/ 	.byte	0x08
	.zero		1


	//   ....[48]....
        /*03cc*/ 	.word	0x00000560
        /*03d0*/ 	.word	0x000000ff
        /*03d4*/ 	.word	0x000000c0
        /*03d8*/ 	.short	0x0100
        /*03da*/ 	.byte	0x08
	.zero		1


	//   ....[49]....
        /*03dc*/ 	.word	0x00000570
        /*03e0*/ 	.word	0x000000ff
        /*03e4*/ 	.word	0x00000280
        /*03e8*/ 	.short	0x0100
        /*03ea*/ 	.byte	0x08
	.zero		1


	//   ....[50]....
        /*03ec*/ 	.word	0x00000580
        /*03f0*/ 	.word	0x000000ff
        /*03f4*/ 	.word	0x000000c8
        /*03f8*/ 	.short	0x0100
        /*03fa*/ 	.byte	0x08
	.zero		1


	//   ....[51]....
        /*03fc*/ 	.word	0x00000590
        /*0400*/ 	.word	0x000000ff
        /*0404*/ 	.word	0x00000288
        /*0408*/ 	.short	0x0100
        /*040a*/ 	.byte	0x08
	.zero		1


	//   ....[52]....
        /*040c*/ 	.word	0x000005a0
        /*0410*/ 	.word	0x000000ff
        /*0414*/ 	.word	0x000000d0
        /*0418*/ 	.short	0x0100
        /*041a*/ 	.byte	0x08
	.zero		1


	//   ....[53]....
        /*041c*/ 	.word	0x000005b0
        /*0420*/ 	.word	0x000000ff
        /*0424*/ 	.word	0x00000290
        /*0428*/ 	.short	0x0100
        /*042a*/ 	.byte	0x08
	.zero		1


	//   ....[54]....
        /*042c*/ 	.word	0x000005c0
        /*0430*/ 	.word	0x000000ff
        /*0434*/ 	.word	0x000000d8
        /*0438*/ 	.short	0x0100
        /*043a*/ 	.byte	0x08
	.zero		1


	//   ....[55]....
        /*043c*/ 	.word	0x000005d0
        /*0440*/ 	.word	0x000000ff
        /*0444*/ 	.word	0x00000298
        /*0448*/ 	.short	0x0100
        /*044a*/ 	.byte	0x08
	.zero		1


	//   ....[56]....
        /*044c*/ 	.word	0x000005e0
        /*0450*/ 	.word	0x000000ff
        /*0454*/ 	.word	0x000000e0
        /*0458*/ 	.short	0x0100
        /*045a*/ 	.byte	0x08
	.zero		1


	//   ....[57]....
        /*045c*/ 	.word	0x000005f0
        /*0460*/ 	.word	0x000000ff
        /*0464*/ 	.word	0x000002a0
        /*0468*/ 	.short	0x0100
        /*046a*/ 	.byte	0x08
	.zero		1


	//   ....[58]....
        /*046c*/ 	.word	0x00000600
        /*0470*/ 	.word	0x000000ff
        /*0474*/ 	.word	0x000000e8
        /*0478*/ 	.short	0x0100
        /*047a*/ 	.byte	0x08
	.zero		1


	//   ....[59]....
        /*047c*/ 	.word	0x00000610
        /*0480*/ 	.word	0x000000ff
        /*0484*/ 	.word	0x000002a8
        /*0488*/ 	.short	0x0100
        /*048a*/ 	.byte	0x08
	.zero		1


	//   ....[60]....
        /*048c*/ 	.word	0x00000620
        /*0490*/ 	.word	0x000000ff
        /*0494*/ 	.word	0x000000f0
        /*0498*/ 	.short	0x0100
        /*049a*/ 	.byte	0x08
	.zero		1


	//   ....[61]....
        /*049c*/ 	.word	0x00000630
        /*04a0*/ 	.word	0x000000ff
        /*04a4*/ 	.word	0x000002b0
        /*04a8*/ 	.short	0x0100
        /*04aa*/ 	.byte	0x08
	.zero		1


	//   ....[62]....
        /*04ac*/ 	.word	0x00000640
        /*04b0*/ 	.word	0x000000ff
        /*04b4*/ 	.word	0x000000f8
        /*04b8*/ 	.short	0x0100
        /*04ba*/ 	.byte	0x08
	.zero		1


	//   ....[63]....
        /*04bc*/ 	.word	0x00000650
        /*04c0*/ 	.word	0x000000ff
        /*04c4*/ 	.word	0x000002b8
        /*04c8*/ 	.short	0x0100
        /*04ca*/ 	.byte	0x08
	.zero		1


	//   ....[64]....
        /*04cc*/ 	.word	0x00000660
        /*04d0*/ 	.word	0x000000ff
        /*04d4*/ 	.word	0x00000100
        /*04d8*/ 	.short	0x0100
        /*04da*/ 	.byte	0x08
	.zero		1


	//   ....[65]....
        /*04dc*/ 	.word	0x00000670
        /*04e0*/ 	.word	0x000000ff
        /*04e4*/ 	.word	0x000002c0
        /*04e8*/ 	.short	0x0100
        /*04ea*/ 	.byte	0x08
	.zero		1


	//   ....[66]....
        /*04ec*/ 	.word	0x00000680
        /*04f0*/ 	.word	0x000000ff
        /*04f4*/ 	.word	0x00000108
        /*04f8*/ 	.short	0x0100
        /*04fa*/ 	.byte	0x08
	.zero		1


	//   ....[67]....
        /*04fc*/ 	.word	0x00000690
        /*0500*/ 	.word	0x000000ff
        /*0504*/ 	.word	0x000002c8
        /*0508*/ 	.short	0x0100
        /*050a*/ 	.byte	0x08
	.zero		1


	//   ....[68]....
        /*050c*/ 	.word	0x000006a0
        /*0510*/ 	.word	0x000000ff
        /*0514*/ 	.word	0x00000110
        /*0518*/ 	.short	0x0100
        /*051a*/ 	.byte	0x08
	.zero		1


	//   ....[69]....
        /*051c*/ 	.word	0x000006b0
        /*0520*/ 	.word	0x000000ff
        /*0524*/ 	.word	0x000002d0
        /*0528*/ 	.short	0x0100
        /*052a*/ 	.byte	0x08
	.zero		1


	//   ....[70]....
        /*052c*/ 	.word	0x000006c0
        /*0530*/ 	.word	0x000000ff
        /*0534*/ 	.word	0x00000118
        /*0538*/ 	.short	0x0100
        /*053a*/ 	.byte	0x08
	.zero		1


	//   ....[71]....
        /*053c*/ 	.word	0x000006d0
        /*0540*/ 	.word	0x000000ff
        /*0544*/ 	.word	0x000002d8
        /*0548*/ 	.short	0x0100
        /*054a*/ 	.byte	0x08
	.zero		1


	//   ....[72]....
        /*054c*/ 	.word	0x000006e0
        /*0550*/ 	.word	0x000000ff
        /*0554*/ 	.word	0x00000120
        /*0558*/ 	.short	0x0100
        /*055a*/ 	.byte	0x08
	.zero		1


	//   ....[73]....
        /*055c*/ 	.word	0x000006f0
        /*0560*/ 	.word	0x000000ff
        /*0564*/ 	.word	0x000002e0
        /*0568*/ 	.short	0x0100
        /*056a*/ 	.byte	0x08
	.zero		1


	//   ....[74]....
        /*056c*/ 	.word	0x00000700
        /*0570*/ 	.word	0x000000ff
        /*0574*/ 	.word	0x00000128
        /*0578*/ 	.short	0x0100
        /*057a*/ 	.byte	0x08
	.zero		1


	//   ....[75]....
        /*057c*/ 	.word	0x00000710
        /*0580*/ 	.word	0x000000ff
        /*0584*/ 	.word	0x000002e8
        /*0588*/ 	.short	0x0100
        /*058a*/ 	.byte	0x08
	.zero		1


	//   ....[76]....
        /*058c*/ 	.word	0x00000720
        /*0590*/ 	.word	0x000000ff
        /*0594*/ 	.word	0x00000130
        /*0598*/ 	.short	0x0100
        /*059a*/ 	.byte	0x08
	.zero		1


	//   ....[77]....
        /*059c*/ 	.word	0x00000730
        /*05a0*/ 	.word	0x000000ff
        /*05a4*/ 	.word	0x000002f0
        /*05a8*/ 	.short	0x0100
        /*05aa*/ 	.byte	0x08
	.zero		1


	//   ....[78]....
        /*05ac*/ 	.word	0x00000740
        /*05b0*/ 	.word	0x000000ff
        /*05b4*/ 	.word	0x00000138
        /*05b8*/ 	.short	0x0100
        /*05ba*/ 	.byte	0x08
	.zero		1


	//   ....[79]....
        /*05bc*/ 	.word	0x00000750
        /*05c0*/ 	.word	0x000000ff
        /*05c4*/ 	.word	0x000002f8
        /*05c8*/ 	.short	0x0100
        /*05ca*/ 	.byte	0x08
	.zero		1


	//   ....[80]....
        /*05cc*/ 	.word	0x00000760
        /*05d0*/ 	.word	0x000000ff
        /*05d4*/ 	.word	0x00000140
        /*05d8*/ 	.short	0x0100
        /*05da*/ 	.byte	0x08
	.zero		1


	//   ....[81]....
        /*05dc*/ 	.word	0x00000770
        /*05e0*/ 	.word	0x000000ff
        /*05e4*/ 	.word	0x00000300
        /*05e8*/ 	.short	0x0100
        /*05ea*/ 	.byte	0x08
	.zero		1


	//   ....[82]....
        /*05ec*/ 	.word	0x00000780
        /*05f0*/ 	.word	0x000000ff
        /*05f4*/ 	.word	0x00000148
        /*05f8*/ 	.short	0x0100
        /*05fa*/ 	.byte	0x08
	.zero		1


	//   ....[83]....
        /*05fc*/ 	.word	0x00000790
        /*0600*/ 	.word	0x000000ff
        /*0604*/ 	.word	0x00000308
        /*0608*/ 	.short	0x0100
        /*060a*/ 	.byte	0x08
	.zero		1


	//   ....[84]....
        /*060c*/ 	.word	0x000007a0
        /*0610*/ 	.word	0x000000ff
        /*0614*/ 	.word	0x00000150
        /*0618*/ 	.short	0x0100
        /*061a*/ 	.byte	0x08
	.zero		1


	//   ....[85]....
        /*061c*/ 	.word	0x000007b0
        /*0620*/ 	.word	0x000000ff
        /*0624*/ 	.word	0x00000310
        /*0628*/ 	.short	0x0100
        /*062a*/ 	.byte	0x08
	.zero		1


	//   ....[86]....
        /*062c*/ 	.word	0x000007c0
        /*0630*/ 	.word	0x000000ff
        /*0634*/ 	.word	0x00000158
        /*0638*/ 	.short	0x0100
        /*063a*/ 	.byte	0x08
	.zero		1


	//   ....[87]....
        /*063c*/ 	.word	0x000007d0
        /*0640*/ 	.word	0x000000ff
        /*0644*/ 	.word	0x00000318
        /*0648*/ 	.short	0x0100
        /*064a*/ 	.byte	0x08
	.zero		1


	//   ....[88]....
        /*064c*/ 	.word	0x000007e0
        /*0650*/ 	.word	0x000000ff
        /*0654*/ 	.word	0x00000160
        /*0658*/ 	.short	0x0100
        /*065a*/ 	.byte	0x08
	.zero		1


	//   ....[89]....
        /*065c*/ 	.word	0x000007f0
        /*0660*/ 	.word	0x000000ff
        /*0664*/ 	.word	0x00000320
        /*0668*/ 	.short	0x0100
        /*066a*/ 	.byte	0x08
	.zero		1


	//   ....[90]....
        /*066c*/ 	.word	0x00000800
        /*0670*/ 	.word	0x000000ff
        /*0674*/ 	.word	0x00000168
        /*0678*/ 	.short	0x0100
        /*067a*/ 	.byte	0x08
	.zero		1


	//   ....[91]....
        /*067c*/ 	.word	0x00000810
        /*0680*/ 	.word	0x000000ff
        /*0684*/ 	.word	0x00000328
        /*0688*/ 	.short	0x0100
        /*068a*/ 	.byte	0x08
	.zero		1


	//   ....[92]....
        /*068c*/ 	.word	0x00000820
        /*0690*/ 	.word	0x000000ff
        /*0694*/ 	.word	0x00000170
        /*0698*/ 	.short	0x0100
        /*069a*/ 	.byte	0x08
	.zero		1


	//   ....[93]....
        /*069c*/ 	.word	0x00000830
        /*06a0*/ 	.word	0x000000ff
        /*06a4*/ 	.word	0x00000330
        /*06a8*/ 	.short	0x0100
        /*06aa*/ 	.byte	0x08
	.zero		1


	//   ....[94]....
        /*06ac*/ 	.word	0x00000840
        /*06b0*/ 	.word	0x000000ff
        /*06b4*/ 	.word	0x00000178
        /*06b8*/ 	.short	0x0100
        /*06ba*/ 	.byte	0x08
	.zero		1


	//   ....[95]....
        /*06bc*/ 	.word	0x00000850
        /*06c0*/ 	.word	0x000000ff
        /*06c4*/ 	.word	0x00000338
        /*06c8*/ 	.short	0x0100
        /*06ca*/ 	.byte	0x08
	.zero		1


	//   ....[96]....
        /*06cc*/ 	.word	0x00000860
        /*06d0*/ 	.word	0x000000ff
        /*06d4*/ 	.word	0x00000180
        /*06d8*/ 	.short	0x0100
        /*06da*/ 	.byte	0x08
	.zero		1


	//   ....[97]....
        /*06dc*/ 	.word	0x00000870
        /*06e0*/ 	.word	0x000000ff
        /*06e4*/ 	.word	0x00000340
        /*06e8*/ 	.short	0x0100
        /*06ea*/ 	.byte	0x08
	.zero		1


	//   ....[98]....
        /*06ec*/ 	.word	0x00000880
        /*06f0*/ 	.word	0x000000ff
        /*06f4*/ 	.word	0x00000188
        /*06f8*/ 	.short	0x0100
        /*06fa*/ 	.byte	0x08
	.zero		1


	//   ....[99]....
        /*06fc*/ 	.word	0x00000890
        /*0700*/ 	.word	0x000000ff
        /*0704*/ 	.word	0x00000348
        /*0708*/ 	.short	0x0100
        /*070a*/ 	.byte	0x08
	.zero		1


	//   ....[100]....
        /*070c*/ 	.word	0x000008a0
        /*0710*/ 	.word	0x000000ff
        /*0714*/ 	.word	0x00000190
        /*0718*/ 	.short	0x0100
        /*071a*/ 	.byte	0x08
	.zero		1


	//   ....[101]....
        /*071c*/ 	.word	0x000008b0
        /*0720*/ 	.word	0x000000ff
        /*0724*/ 	.word	0x00000350
        /*0728*/ 	.short	0x0100
        /*072a*/ 	.byte	0x08
	.zero		1


	//   ....[102]....
        /*072c*/ 	.word	0x000008c0
        /*0730*/ 	.word	0x000000ff
        /*0734*/ 	.word	0x00000198
        /*0738*/ 	.short	0x0100
        /*073a*/ 	.byte	0x08
	.zero		1


	//   ....[103]....
        /*073c*/ 	.word	0x000008d0
        /*0740*/ 	.word	0x000000ff
        /*0744*/ 	.word	0x00000358
        /*0748*/ 	.short	0x0100
        /*074a*/ 	.byte	0x08
	.zero		1


	//   ....[104]....
        /*074c*/ 	.word	0x000008e0
        /*0750*/ 	.word	0x000000ff
        /*0754*/ 	.word	0x000001a0
        /*0758*/ 	.short	0x0100
        /*075a*/ 	.byte	0x08
	.zero		1


	//   ....[105]....
        /*075c*/ 	.word	0x000008f0
        /*0760*/ 	.word	0x000000ff
        /*0764*/ 	.word	0x00000360
        /*0768*/ 	.short	0x0100
        /*076a*/ 	.byte	0x08
	.zero		1


	//   ....[106]....
        /*076c*/ 	.word	0x00000900
        /*0770*/ 	.word	0x000000ff
        /*0774*/ 	.word	0x000001a8
        /*0778*/ 	.short	0x0100
        /*077a*/ 	.byte	0x08
	.zero		1


	//   ....[107]....
        /*077c*/ 	.word	0x00000910
        /*0780*/ 	.word	0x000000ff
        /*0784*/ 	.word	0x00000368
        /*0788*/ 	.short	0x0100
        /*078a*/ 	.byte	0x08
	.zero		1


	//   ....[108]....
        /*078c*/ 	.word	0x00000920
        /*0790*/ 	.word	0x000000ff
        /*0794*/ 	.word	0x000001b0
        /*0798*/ 	.short	0x0100
        /*079a*/ 	.byte	0x08
	.zero		1


	//   ....[109]....
        /*079c*/ 	.word	0x00000930
        /*07a0*/ 	.word	0x000000ff
        /*07a4*/ 	.word	0x00000370
        /*07a8*/ 	.short	0x0100
        /*07aa*/ 	.byte	0x08
	.zero		1


	//   ....[110]....
        /*07ac*/ 	.word	0x00000940
        /*07b0*/ 	.word	0x000000ff
        /*07b4*/ 	.word	0x000001b8
        /*07b8*/ 	.short	0x0100
        /*07ba*/ 	.byte	0x08
	.zero		1


	//   ....[111]....
        /*07bc*/ 	.word	0x00000950
        /*07c0*/ 	.word	0x000000ff
        /*07c4*/ 	.word	0x00000378
        /*07c8*/ 	.short	0x0100
        /*07ca*/ 	.byte	0x08
	.zero		1


	//   ....[112]....
        /*07cc*/ 	.word	0x00000eb0
        /*07d0*/ 	.word	0x000000ff
        /*07d4*/ 	.word	0x000003b0
        /*07d8*/ 	.short	0x0100
        /*07da*/ 	.byte	0x08
	.zero		1


	//   ....[113]....
        /*07dc*/ 	.word	0x00000f40
        /*07e0*/ 	.word	0x000000ff
        /*07e4*/ 	.word	0x000003b8
        /*07e8*/ 	.short	0x0100
        /*07ea*/ 	.byte	0x08
	.zero		1


	//   ....[114]....
        /*07ec*/ 	.word	0x00000f90
        /*07f0*/ 	.word	0x000000ff
        /*07f4*/ 	.word	0x00000390
        /*07f8*/ 	.short	0x0100
        /*07fa*/ 	.byte	0x09
	.zero		1


	//   ....[115]....
        /*07fc*/ 	.word	0x00000fa0
        /*0800*/ 	.word	0x000000ff
        /*0804*/ 	.word	0x00000398
        /*0808*/ 	.short	0x0100
        /*080a*/ 	.byte	0x09
	.zero		1


	//   ....[116]....
        /*080c*/ 	.word	0x00000fb0
        /*0810*/ 	.word	0x000000ff
        /*0814*/ 	.word	0x000003a0
        /*0818*/ 	.short	0x0100
        /*081a*/ 	.byte	0x09
	.zero		1


	//   ....[117]....
        /*081c*/ 	.word	0x00000fc0
        /*0820*/ 	.word	0x000000ff
        /*0824*/ 	.word	0x000003a8
        /*0828*/ 	.short	0x0100
        /*082a*/ 	.byte	0x09
	.zero		1


	//   ....[118]....
        /*082c*/ 	.word	0x00001eb0
        /*0830*/ 	.word	0x000000ff
        /*0834*/ 	.word	0xfffffff8
        /*0838*/ 	.short	0x010a
        /*083a*/ 	.byte	0x2b
	.zero		1


	//   ....[119]....
        /*083c*/ 	.word	0x00002070
        /*0840*/ 	.word	0x00000003
        /*0844*/ 	.word	0x00000000
        /*0848*/ 	.short	0x010a
        /*084a*/ 	.byte	0x3f
	.zero		1


	//   ....[120]....
        /*084c*/ 	.word	0x000020b0
        /*0850*/ 	.word	0x00000003
        /*0854*/ 	.word	0x00000000
        /*0858*/ 	.short	0x010a
        /*085a*/ 	.byte	0x3f
	.zero		1


	//   ....[121]....
        /*085c*/ 	.word	0x00002240
        /*0860*/ 	.word	0x000000ff
        /*0864*/ 	.word	0x00000000
        /*0868*/ 	.short	0x010a
        /*086a*/ 	.byte	0x04
	.zero		1


	//   ....[122]....
        /*086c*/ 	.word	0x00002280
        /*0870*/ 	.word	0x000000ff
        /*0874*/ 	.word	0x00000000
        /*0878*/ 	.short	0x010a
        /*087a*/ 	.byte	0x04
	.zero		1


	//   ....[123]....
        /*087c*/ 	.word	0x00002370
        /*0880*/ 	.word	0x00000005
        /*0884*/ 	.word	0x00000000
        /*0888*/ 	.short	0x0101
        /*088a*/ 	.byte	0x3f
	.zero		1


	//   ....[124]....
        /*088c*/ 	.word	0x00002480
        /*0890*/ 	.word	0x00000003
        /*0894*/ 	.word	0x00000000
        /*0898*/ 	.short	0x0101
        /*089a*/ 	.byte	0x2f
	.zero		1


	//   ....[125]....
        /*089c*/ 	.word	0x00002580
        /*08a0*/ 	.word	0x00000003
        /*08a4*/ 	.word	0x00000000
        /*08a8*/ 	.short	0x0101
        /*08aa*/ 	.byte	0x3f
	.zero		1


	//   ....[126]....
        /*08ac*/ 	.word	0x00002600
        /*08b0*/ 	.word	0x000000ff
        /*08b4*/ 	.word	0x00000008
        /*08b8*/ 	.short	0x010a
        /*08ba*/ 	.byte	0x2b
	.zero		1


	//   ....[127]....
        /*08bc*/ 	.word	0x00004410
        /*08c0*/ 	.word	0x00000000
        /*08c4*/ 	.word	0x00000000
        /*08c8*/ 	.short	0x0101
        /*08ca*/ 	.byte	0x2f
	.zero		1


	//   ....[128]....
        /*08cc*/ 	.word	0x00004e40
        /*08d0*/ 	.word	0x0000000b
        /*08d4*/ 	.word	0x000001c0
        /*08d8*/ 	.short	0x010a
        /*08da*/ 	.byte	0x3f
	.zero		1


	//   ....[129]....
        /*08dc*/ 	.word	0x00005220
        /*08e0*/ 	.word	0x00000004
        /*08e4*/ 	.word	0x000003b8
        /*08e8*/ 	.short	0x0101
        /*08ea*/ 	.byte	0x3f
	.zero		1


	//   ....[130]....
        /*08ec*/ 	.word	0x00005940
        /*08f0*/ 	.word	0x00000007
        /*08f4*/ 	.word	0x00000000
        /*08f8*/ 	.short	0x010a
        /*08fa*/ 	.byte	0x3f
	.zero		1


	//   ....[131]....
        /*08fc*/ 	.word	0x000059c0
        /*0900*/ 	.word	0x00000006
        /*0904*/ 	.word	0x00000000
        /*0908*/ 	.short	0x010a
        /*090a*/ 	.byte	0x3f
	.zero		1


	//   ....[132]....
        /*090c*/ 	.word	0x00005a50
        /*0910*/ 	.word	0x00000007
        /*0914*/ 	.word	0x00000000
        /*0918*/ 	.short	0x010a
        /*091a*/ 	.byte	0x3f
	.zero		1


	//   ....[133]....
        /*091c*/ 	.word	0x00005ae0
        /*0920*/ 	.word	0x00000006
        /*0924*/ 	.word	0x00000000
        /*0928*/ 	.short	0x010a
        /*092a*/ 	.byte	0x3f
	.zero		1


	//   ....[134]....
        /*092c*/ 	.word	0x00005b70
        /*0930*/ 	.word	0x00000007
        /*0934*/ 	.word	0x00000000
        /*0938*/ 	.short	0x010a
        /*093a*/ 	.byte	0x3f
	.zero		1


	//   ....[135]....
        /*093c*/ 	.word	0x00005c00
        /*0940*/ 	.word	0x00000006
        /*0944*/ 	.word	0x00000000
        /*0948*/ 	.short	0x010a
        /*094a*/ 	.byte	0x3f
	.zero		1


	//   ....[136]....
        /*094c*/ 	.word	0x00005c90
        /*0950*/ 	.word	0x00000007
        /*0954*/ 	.word	0x00000000
        /*0958*/ 	.short	0x010a
        /*095a*/ 	.byte	0x3f
	.zero		1


	//   ....[137]....
        /*095c*/ 	.word	0x00005d20
        /*0960*/ 	.word	0x00000006
        /*0964*/ 	.word	0x00000000
        /*0968*/ 	.short	0x010a
        /*096a*/ 	.byte	0x3f
	.zero		1


	//   ....[138]....
        /*096c*/ 	.word	0x00005db0
        /*0970*/ 	.word	0x00000007
        /*0974*/ 	.word	0x00000000
        /*0978*/ 	.short	0x010a
        /*097a*/ 	.byte	0x3f
	.zero		1


	//   ....[139]....
        /*097c*/ 	.word	0x00005e40
        /*0980*/ 	.word	0x00000006
        /*0984*/ 	.word	0x00000000
        /*0988*/ 	.short	0x010a
        /*098a*/ 	.byte	0x3f
	.zero		1


	//   ....[140]....
        /*098c*/ 	.word	0x00005ed0
        /*0990*/ 	.word	0x00000007
        /*0994*/ 	.word	0x00000000
        /*0998*/ 	.short	0x010a
        /*099a*/ 	.byte	0x3f
	.zero		1


	//   ....[141]....
        /*099c*/ 	.word	0x00005f60
        /*09a0*/ 	.word	0x00000006
        /*09a4*/ 	.word	0x00000000
        /*09a8*/ 	.short	0x010a
        /*09aa*/ 	.byte	0x3f
	.zero		1


	//   ....[142]....
        /*09ac*/ 	.word	0x00005ff0
        /*09b0*/ 	.word	0x00000007
        /*09b4*/ 	.word	0x00000000
        /*09b8*/ 	.short	0x010a
        /*09ba*/ 	.byte	0x3f
	.zero		1


	//   ....[143]....
        /*09bc*/ 	.word	0x00006080
        /*09c0*/ 	.word	0x00000006
        /*09c4*/ 	.word	0x00000000
        /*09c8*/ 	.short	0x010a
        /*09ca*/ 	.byte	0x3f
	.zero		1


	//   ....[144]....
        /*09cc*/ 	.word	0x00006110
        /*09d0*/ 	.word	0x00000007
        /*09d4*/ 	.word	0x00000000
        /*09d8*/ 	.short	0x010a
        /*09da*/ 	.byte	0x3f
	.zero		1


	//   ....[145]....
        /*09dc*/ 	.word	0x000061a0
        /*09e0*/ 	.word	0x00000006
        /*09e4*/ 	.word	0x00000000
        /*09e8*/ 	.short	0x010a
        /*09ea*/ 	.byte	0x3f
	.zero		1


	//   ....[146]....
        /*09ec*/ 	.word	0x00006230
        /*09f0*/ 	.word	0x00000007
        /*09f4*/ 	.word	0x00000000
        /*09f8*/ 	.short	0x010a
        /*09fa*/ 	.byte	0x3f
	.zero		1


	//   ....[147]....
        /*09fc*/ 	.word	0x000062c0
        /*0a00*/ 	.word	0x00000006
        /*0a04*/ 	.word	0x00000000
        /*0a08*/ 	.short	0x010a
        /*0a0a*/ 	.byte	0x3f
	.zero		1


	//   ....[148]....
        /*0a0c*/ 	.word	0x00006350
        /*0a10*/ 	.word	0x00000007
        /*0a14*/ 	.word	0x00000000
        /*0a18*/ 	.short	0x010a
        /*0a1a*/ 	.byte	0x3f
	.zero		1


	//   ....[149]....
        /*0a1c*/ 	.word	0x000063e0
        /*0a20*/ 	.word	0x00000006
        /*0a24*/ 	.word	0x00000000
        /*0a28*/ 	.short	0x010a
        /*0a2a*/ 	.byte	0x3f
	.zero		1


	//   ....[150]....
        /*0a2c*/ 	.word	0x00006470
        /*0a30*/ 	.word	0x00000007
        /*0a34*/ 	.word	0x00000000
        /*0a38*/ 	.short	0x010a
        /*0a3a*/ 	.byte	0x3f
	.zero		1


	//   ....[151]....
        /*0a3c*/ 	.word	0x00006500
        /*0a40*/ 	.word	0x00000006
        /*0a44*/ 	.word	0x00000000
        /*0a48*/ 	.short	0x010a
        /*0a4a*/ 	.byte	0x3f
	.zero		1


	//   ....[152]....
        /*0a4c*/ 	.word	0x00006590
        /*0a50*/ 	.word	0x00000007
        /*0a54*/ 	.word	0x00000000
        /*0a58*/ 	.short	0x010a
        /*0a5a*/ 	.byte	0x3f
	.zero		1


	//   ....[153]....
        /*0a5c*/ 	.word	0x00006620
        /*0a60*/ 	.word	0x00000006
        /*0a64*/ 	.word	0x00000000
        /*0a68*/ 	.short	0x010a
        /*0a6a*/ 	.byte	0x3f
	.zero		1


	//   ....[154]....
        /*0a6c*/ 	.word	0x000066b0
        /*0a70*/ 	.word	0x00000007
        /*0a74*/ 	.word	0x00000000
        /*0a78*/ 	.short	0x010a
        /*0a7a*/ 	.byte	0x3f
	.zero		1


	//   ....[155]....
        /*0a7c*/ 	.word	0x00006740
        /*0a80*/ 	.word	0x00000006
        /*0a84*/ 	.word	0x00000000
        /*0a88*/ 	.short	0x010a
        /*0a8a*/ 	.byte	0x3f
	.zero		1


	//   ....[156]....
        /*0a8c*/ 	.word	0x000067d0
        /*0a90*/ 	.word	0x00000007
        /*0a94*/ 	.word	0x00000000
        /*0a98*/ 	.short	0x010a
        /*0a9a*/ 	.byte	0x3f
	.zero		1


	//   ....[157]....
        /*0a9c*/ 	.word	0x00006860
        /*0aa0*/ 	.word	0x00000006
        /*0aa4*/ 	.word	0x00000000
        /*0aa8*/ 	.short	0x010a
        /*0aaa*/ 	.byte	0x3f
	.zero		1


	//   ....[158]....
        /*0aac*/ 	.word	0x000068f0
        /*0ab0*/ 	.word	0x00000007
        /*0ab4*/ 	.word	0x00000000
        /*0ab8*/ 	.short	0x010a
        /*0aba*/ 	.byte	0x3f
	.zero		1


	//   ....[159]....
        /*0abc*/ 	.word	0x00006980
        /*0ac0*/ 	.word	0x00000006
        /*0ac4*/ 	.word	0x00000000
        /*0ac8*/ 	.short	0x010a
        /*0aca*/ 	.byte	0x3f
	.zero		1


	//   ....[160]....
        /*0acc*/ 	.word	0x00006a10
        /*0ad0*/ 	.word	0x00000007
        /*0ad4*/ 	.word	0x00000000
        /*0ad8*/ 	.short	0x010a
        /*0ada*/ 	.byte	0x3f
	.zero		1


	//   ....[161]....
        /*0adc*/ 	.word	0x00006aa0
        /*0ae0*/ 	.word	0x00000006
        /*0ae4*/ 	.word	0x00000000
        /*0ae8*/ 	.short	0x010a
        /*0aea*/ 	.byte	0x3f
	.zero		1


	//   ....[162]....
        /*0aec*/ 	.word	0x00006b30
        /*0af0*/ 	.word	0x00000007
        /*0af4*/ 	.word	0x00000000
        /*0af8*/ 	.short	0x010a
        /*0afa*/ 	.byte	0x3f
	.zero		1


	//   ....[163]....
        /*0afc*/ 	.word	0x00006bc0
        /*0b00*/ 	.word	0x00000006
        /*0b04*/ 	.word	0x00000000
        /*0b08*/ 	.short	0x010a
        /*0b0a*/ 	.byte	0x3f
	.zero		1


	//   ....[164]....
        /*0b0c*/ 	.word	0x00006c50
        /*0b10*/ 	.word	0x00000007
        /*0b14*/ 	.word	0x00000000
        /*0b18*/ 	.short	0x010a
        /*0b1a*/ 	.byte	0x3f
	.zero		1


	//   ....[165]....
        /*0b1c*/ 	.word	0x00006ce0
        /*0b20*/ 	.word	0x00000006
        /*0b24*/ 	.word	0x00000000
        /*0b28*/ 	.short	0x010a
        /*0b2a*/ 	.byte	0x3f
	.zero		1


	//   ....[166]....
        /*0b2c*/ 	.word	0x00006d70
        /*0b30*/ 	.word	0x00000007
        /*0b34*/ 	.word	0x00000000
        /*0b38*/ 	.short	0x010a
        /*0b3a*/ 	.byte	0x3f
	.zero		1


	//   ....[167]....
        /*0b3c*/ 	.word	0x00006e00
        /*0b40*/ 	.word	0x00000006
        /*0b44*/ 	.word	0x00000000
        /*0b48*/ 	.short	0x010a
        /*0b4a*/ 	.byte	0x3f
	.zero		1


	//   ....[168]....
        /*0b4c*/ 	.word	0x00006e90
        /*0b50*/ 	.word	0x00000007
        /*0b54*/ 	.word	0x00000000
        /*0b58*/ 	.short	0x010a
        /*0b5a*/ 	.byte	0x3f
	.zero		1


	//   ....[169]....
        /*0b5c*/ 	.word	0x00006f20
        /*0b60*/ 	.word	0x00000006
        /*0b64*/ 	.word	0x00000000
        /*0b68*/ 	.short	0x010a
        /*0b6a*/ 	.byte	0x3f
	.zero		1


	//   ....[170]....
        /*0b6c*/ 	.word	0x00006fb0
        /*0b70*/ 	.word	0x00000007
        /*0b74*/ 	.word	0x00000000
        /*0b78*/ 	.short	0x010a
        /*0b7a*/ 	.byte	0x3f
	.zero		1


	//   ....[171]....
        /*0b7c*/ 	.word	0x00007040
        /*0b80*/ 	.word	0x00000006
        /*0b84*/ 	.word	0x00000000
        /*0b88*/ 	.short	0x010a
        /*0b8a*/ 	.byte	0x3f
	.zero		1


	//   ....[172]....
        /*0b8c*/ 	.word	0x000070d0
        /*0b90*/ 	.word	0x00000007
        /*0b94*/ 	.word	0x00000000
        /*0b98*/ 	.short	0x010a
        /*0b9a*/ 	.byte	0x3f
	.zero		1


	//   ....[173]....
        /*0b9c*/ 	.word	0x00007160
        /*0ba0*/ 	.word	0x00000006
        /*0ba4*/ 	.word	0x00000000
        /*0ba8*/ 	.short	0x010a
        /*0baa*/ 	.byte	0x3f
	.zero		1


	//   ....[174]....
        /*0bac*/ 	.word	0x000071f0
        /*0bb0*/ 	.word	0x00000007
        /*0bb4*/ 	.word	0x00000000
        /*0bb8*/ 	.short	0x010a
        /*0bba*/ 	.byte	0x3f
	.zero		1


	//   ....[175]....
        /*0bbc*/ 	.word	0x00007280
        /*0bc0*/ 	.word	0x00000006
        /*0bc4*/ 	.word	0x00000000
        /*0bc8*/ 	.short	0x010a
        /*0bca*/ 	.byte	0x3f
	.zero		1


	//   ....[176]....
        /*0bcc*/ 	.word	0x00007310
        /*0bd0*/ 	.word	0x00000007
        /*0bd4*/ 	.word	0x00000000
        /*0bd8*/ 	.short	0x010a
        /*0bda*/ 	.byte	0x3f
	.zero		1


	//   ....[177]....
        /*0bdc*/ 	.word	0x000073a0
        /*0be0*/ 	.word	0x00000006
        /*0be4*/ 	.word	0x00000000
        /*0be8*/ 	.short	0x010a
        /*0bea*/ 	.byte	0x3f
	.zero		1


	//   ....[178]....
        /*0bec*/ 	.word	0x00007430
        /*0bf0*/ 	.word	0x00000007
        /*0bf4*/ 	.word	0x00000000
        /*0bf8*/ 	.short	0x010a
        /*0bfa*/ 	.byte	0x3f
	.zero		1


	//   ....[179]....
        /*0bfc*/ 	.word	0x000074c0
        /*0c00*/ 	.word	0x00000006
        /*0c04*/ 	.word	0x00000000
        /*0c08*/ 	.short	0x010a
        /*0c0a*/ 	.byte	0x3f
	.zero		1


	//   ....[180]....
        /*0c0c*/ 	.word	0x00007550
        /*0c10*/ 	.word	0x00000007
        /*0c14*/ 	.word	0x00000000
        /*0c18*/ 	.short	0x010a
        /*0c1a*/ 	.byte	0x3f
	.zero		1


	//   ....[181]....
        /*0c1c*/ 	.word	0x000075e0
        /*0c20*/ 	.word	0x00000006
        /*0c24*/ 	.word	0x00000000
        /*0c28*/ 	.short	0x010a
        /*0c2a*/ 	.byte	0x3f
	.zero		1


	//   ....[182]....
        /*0c2c*/ 	.word	0x00007670
        /*0c30*/ 	.word	0x00000007
        /*0c34*/ 	.word	0x00000000
        /*0c38*/ 	.short	0x010a
        /*0c3a*/ 	.byte	0x3f
	.zero		1


	//   ....[183]....
        /*0c3c*/ 	.word	0x00007700
        /*0c40*/ 	.word	0x00000006
        /*0c44*/ 	.word	0x00000000
        /*0c48*/ 	.short	0x010a
        /*0c4a*/ 	.byte	0x3f
	.zero		1


	//   ....[184]....
        /*0c4c*/ 	.word	0x00007790
        /*0c50*/ 	.word	0x00000007
        /*0c54*/ 	.word	0x00000000
        /*0c58*/ 	.short	0x010a
        /*0c5a*/ 	.byte	0x3f
	.zero		1


	//   ....[185]....
        /*0c5c*/ 	.word	0x00007820
        /*0c60*/ 	.word	0x00000005
        /*0c64*/ 	.word	0x00000000
        /*0c68*/ 	.short	0x010a
        /*0c6a*/ 	.byte	0x3f
	.zero		1


	//   ....[186]....
        /*0c6c*/ 	.word	0x00007890
        /*0c70*/ 	.word	0x00000003
        /*0c74*/ 	.word	0xfffffff8
        /*0c78*/ 	.short	0x010a
        /*0c7a*/ 	.byte	0x3f
	.zero		1


	//   ....[187]....
        /*0c7c*/ 	.word	0x000078e0
        /*0c80*/ 	.word	0x00000003
        /*0c84*/ 	.word	0x00000000
        /*0c88*/ 	.short	0x010a
        /*0c8a*/ 	.byte	0x3f
	.zero		1


	//   ....[188]....
        /*0c8c*/ 	.word	0x00007940
        /*0c90*/ 	.word	0x00000005
        /*0c94*/ 	.word	0x00000000
        /*0c98*/ 	.short	0x010a
        /*0c9a*/ 	.byte	0x3f
	.zero		1


	//   ....[189]....
        /*0c9c*/ 	.word	0x000079a0
        /*0ca0*/ 	.word	0x00000004
        /*0ca4*/ 	.word	0x00000008
        /*0ca8*/ 	.short	0x010a
        /*0caa*/ 	.byte	0x3f
	.zero		1


	//   ....[190]....
        /*0cac*/ 	.word	0x00007a70
        /*0cb0*/ 	.word	0x0000000b
        /*0cb4*/ 	.word	0x000001c0
        /*0cb8*/ 	.short	0x010a
        /*0cba*/ 	.byte	0x3f
	.zero		1


	//   ....[191]....
        /*0cbc*/ 	.word	0x00007b40
        /*0cc0*/ 	.word	0x00000007
        /*0cc4*/ 	.word	0x00000000
        /*0cc8*/ 	.short	0x010a
        /*0cca*/ 	.byte	0x3f
	.zero		1


	//   ....[192]....
        /*0ccc*/ 	.word	0x00007b90
        /*0cd0*/ 	.word	0x00000006
        /*0cd4*/ 	.word	0x00000000
        /*0cd8*/ 	.short	0x010a
        /*0cda*/ 	.byte	0x3f
	.zero		1


	//   ....[193]....
        /*0cdc*/ 	.word	0x00007be0
        /*0ce0*/ 	.word	0x00000007
        /*0ce4*/ 	.word	0x00000000
        /*0ce8*/ 	.short	0x010a
        /*0cea*/ 	.byte	0x3f
	.zero		1


	//   ....[194]....
        /*0cec*/ 	.word	0x00007c30
        /*0cf0*/ 	.word	0x00000006
        /*0cf4*/ 	.word	0x00000000
        /*0cf8*/ 	.short	0x010a
        /*0cfa*/ 	.byte	0x3f
	.zero		1


	//   ....[195]....
        /*0cfc*/ 	.word	0x00007c80
        /*0d00*/ 	.word	0x00000007
        /*0d04*/ 	.word	0x00000000
        /*0d08*/ 	.short	0x010a
        /*0d0a*/ 	.byte	0x3f
	.zero		1


	//   ....[196]....
        /*0d0c*/ 	.word	0x00007cd0
        /*0d10*/ 	.word	0x00000006
        /*0d14*/ 	.word	0x00000000
        /*0d18*/ 	.short	0x010a
        /*0d1a*/ 	.byte	0x3f
	.zero		1


	//   ....[197]....
        /*0d1c*/ 	.word	0x00007d20
        /*0d20*/ 	.word	0x00000007
        /*0d24*/ 	.word	0x00000000
        /*0d28*/ 	.short	0x010a
        /*0d2a*/ 	.byte	0x3f
	.zero		1


	//   ....[198]....
        /*0d2c*/ 	.word	0x00007d70
        /*0d30*/ 	.word	0x00000006
        /*0d34*/ 	.word	0x00000000
        /*0d38*/ 	.short	0x010a
        /*0d3a*/ 	.byte	0x3f
	.zero		1


	//   ....[199]....
        /*0d3c*/ 	.word	0x00007dc0
        /*0d40*/ 	.word	0x00000007
        /*0d44*/ 	.word	0x00000000
        /*0d48*/ 	.short	0x010a
        /*0d4a*/ 	.byte	0x3f
	.zero		1


	//   ....[200]....
        /*0d4c*/ 	.word	0x00007e10
        /*0d50*/ 	.word	0x00000006
        /*0d54*/ 	.word	0x00000000
        /*0d58*/ 	.short	0x010a
        /*0d5a*/ 	.byte	0x3f
	.zero		1


	//   ....[201]....
        /*0d5c*/ 	.word	0x00007e60
        /*0d60*/ 	.word	0x00000007
        /*0d64*/ 	.word	0x00000000
        /*0d68*/ 	.short	0x010a
        /*0d6a*/ 	.byte	0x3f
	.zero		1


	//   ....[202]....
        /*0d6c*/ 	.word	0x00007eb0
        /*0d70*/ 	.word	0x00000006
        /*0d74*/ 	.word	0x00000000
        /*0d78*/ 	.short	0x010a
        /*0d7a*/ 	.byte	0x3f
	.zero		1


	//   ....[203]....
        /*0d7c*/ 	.word	0x00007f00
        /*0d80*/ 	.word	0x00000007
        /*0d84*/ 	.word	0x00000000
        /*0d88*/ 	.short	0x010a
        /*0d8a*/ 	.byte	0x3f
	.zero		1


	//   ....[204]....
        /*0d8c*/ 	.word	0x00007f50
        /*0d90*/ 	.word	0x00000006
        /*0d94*/ 	.word	0x00000000
        /*0d98*/ 	.short	0x010a
        /*0d9a*/ 	.byte	0x3f
	.zero		1


	//   ....[205]....
        /*0d9c*/ 	.word	0x00007fa0
        /*0da0*/ 	.word	0x00000007
        /*0da4*/ 	.word	0x00000000
        /*0da8*/ 	.short	0x010a
        /*0daa*/ 	.byte	0x3f
	.zero		1


	//   ....[206]....
        /*0dac*/ 	.word	0x00007ff0
        /*0db0*/ 	.word	0x00000006
        /*0db4*/ 	.word	0x00000000
        /*0db8*/ 	.short	0x010a
        /*0dba*/ 	.byte	0x3f
	.zero		1


	//   ....[207]....
        /*0dbc*/ 	.word	0x00008040
        /*0dc0*/ 	.word	0x00000007
        /*0dc4*/ 	.word	0x00000000
        /*0dc8*/ 	.short	0x010a
        /*0dca*/ 	.byte	0x3f
	.zero		1


	//   ....[208]....
        /*0dcc*/ 	.word	0x00008090
        /*0dd0*/ 	.word	0x00000006
        /*0dd4*/ 	.word	0x00000000
        /*0dd8*/ 	.short	0x010a
        /*0dda*/ 	.byte	0x3f
	.zero		1


	//   ....[209]....
        /*0ddc*/ 	.word	0x000080e0
        /*0de0*/ 	.word	0x00000007
        /*0de4*/ 	.word	0x00000000
        /*0de8*/ 	.short	0x010a
        /*0dea*/ 	.byte	0x3f
	.zero		1


	//   ....[210]....
        /*0dec*/ 	.word	0x00008130
        /*0df0*/ 	.word	0x00000006
        /*0df4*/ 	.word	0x00000000
        /*0df8*/ 	.short	0x010a
        /*0dfa*/ 	.byte	0x3f
	.zero		1


	//   ....[211]....
        /*0dfc*/ 	.word	0x00008180
        /*0e00*/ 	.word	0x00000007
        /*0e04*/ 	.word	0x00000000
        /*0e08*/ 	.short	0x010a
        /*0e0a*/ 	.byte	0x3f
	.zero		1


	//   ....[212]....
        /*0e0c*/ 	.word	0x000081d0
        /*0e10*/ 	.word	0x00000006
        /*0e14*/ 	.word	0x00000000
        /*0e18*/ 	.short	0x010a
        /*0e1a*/ 	.byte	0x3f
	.zero		1


	//   ....[213]....
        /*0e1c*/ 	.word	0x00008220
        /*0e20*/ 	.word	0x00000007
        /*0e24*/ 	.word	0x00000000
        /*0e28*/ 	.short	0x010a
        /*0e2a*/ 	.byte	0x3f
	.zero		1


	//   ....[214]....
        /*0e2c*/ 	.word	0x00008270
        /*0e30*/ 	.word	0x00000006
        /*0e34*/ 	.word	0x00000000
        /*0e38*/ 	.short	0x010a
        /*0e3a*/ 	.byte	0x3f
	.zero		1


	//   ....[215]....
        /*0e3c*/ 	.word	0x000082c0
        /*0e40*/ 	.word	0x00000007
        /*0e44*/ 	.word	0x00000000
        /*0e48*/ 	.short	0x010a
        /*0e4a*/ 	.byte	0x3f
	.zero		1


	//   ....[216]....
        /*0e4c*/ 	.word	0x00008310
        /*0e50*/ 	.word	0x00000006
        /*0e54*/ 	.word	0x00000000
        /*0e58*/ 	.short	0x010a
        /*0e5a*/ 	.byte	0x3f
	.zero		1


	//   ....[217]....
        /*0e5c*/ 	.word	0x00008360
        /*0e60*/ 	.word	0x00000007
        /*0e64*/ 	.word	0x00000000
        /*0e68*/ 	.short	0x010a
        /*0e6a*/ 	.byte	0x3f
	.zero		1


	//   ....[218]....
        /*0e6c*/ 	.word	0x000083b0
        /*0e70*/ 	.word	0x00000006
        /*0e74*/ 	.word	0x00000000
        /*0e78*/ 	.short	0x010a
        /*0e7a*/ 	.byte	0x3f
	.zero		1


	//   ....[219]....
        /*0e7c*/ 	.word	0x00008400
        /*0e80*/ 	.word	0x00000007
        /*0e84*/ 	.word	0x00000000
        /*0e88*/ 	.short	0x010a
        /*0e8a*/ 	.byte	0x3f
	.zero		1


	//   ....[220]....
        /*0e8c*/ 	.word	0x00008450
        /*0e90*/ 	.word	0x00000006
        /*0e94*/ 	.word	0x00000000
        /*0e98*/ 	.short	0x010a
        /*0e9a*/ 	.byte	0x3f
	.zero		1


	//   ....[221]....
        /*0e9c*/ 	.word	0x000084a0
        /*0ea0*/ 	.word	0x00000007
        /*0ea4*/ 	.word	0x00000000
        /*0ea8*/ 	.short	0x010a
        /*0eaa*/ 	.byte	0x3f
	.zero		1


	//   ....[222]....
        /*0eac*/ 	.word	0x000084f0
        /*0eb0*/ 	.word	0x00000006
        /*0eb4*/ 	.word	0x00000000
        /*0eb8*/ 	.short	0x010a
        /*0eba*/ 	.byte	0x3f
	.zero		1


	//   ....[223]....
        /*0ebc*/ 	.word	0x00008540
        /*0ec0*/ 	.word	0x00000007
        /*0ec4*/ 	.word	0x00000000
        /*0ec8*/ 	.short	0x010a
        /*0eca*/ 	.byte	0x3f
	.zero		1


	//   ....[224]....
        /*0ecc*/ 	.word	0x00008590
        /*0ed0*/ 	.word	0x00000006
        /*0ed4*/ 	.word	0x00000000
        /*0ed8*/ 	.short	0x010a
        /*0eda*/ 	.byte	0x3f
	.zero		1


	//   ....[225]....
        /*0edc*/ 	.word	0x000085e0
        /*0ee0*/ 	.word	0x00000007
        /*0ee4*/ 	.word	0x00000000
        /*0ee8*/ 	.short	0x010a
        /*0eea*/ 	.byte	0x3f
	.zero		1


	//   ....[226]....
        /*0eec*/ 	.word	0x00008630
        /*0ef0*/ 	.word	0x00000006
        /*0ef4*/ 	.word	0x00000000
        /*0ef8*/ 	.short	0x010a
        /*0efa*/ 	.byte	0x3f
	.zero		1


	//   ....[227]....
        /*0efc*/ 	.word	0x00008680
        /*0f00*/ 	.word	0x00000007
        /*0f04*/ 	.word	0x00000000
        /*0f08*/ 	.short	0x010a
        /*0f0a*/ 	.byte	0x3f
	.zero		1


	//   ....[228]....
        /*0f0c*/ 	.word	0x000086d0
        /*0f10*/ 	.word	0x00000006
        /*0f14*/ 	.word	0x00000000
        /*0f18*/ 	.short	0x010a
        /*0f1a*/ 	.byte	0x3f
	.zero		1


	//   ....[229]....
        /*0f1c*/ 	.word	0x00008720
        /*0f20*/ 	.word	0x00000007
        /*0f24*/ 	.word	0x00000000
        /*0f28*/ 	.short	0x010a
        /*0f2a*/ 	.byte	0x3f
	.zero		1


	//   ....[230]....
        /*0f2c*/ 	.word	0x00008770
        /*0f30*/ 	.word	0x00000006
        /*0f34*/ 	.word	0x00000000
        /*0f38*/ 	.short	0x010a
        /*0f3a*/ 	.byte	0x3f
	.zero		1


	//   ....[231]....
        /*0f3c*/ 	.word	0x000087c0
        /*0f40*/ 	.word	0x00000007
        /*0f44*/ 	.word	0x00000000
        /*0f48*/ 	.short	0x010a
        /*0f4a*/ 	.byte	0x3f
	.zero		1


	//   ....[232]....
        /*0f4c*/ 	.word	0x00008810
        /*0f50*/ 	.word	0x00000006
        /*0f54*/ 	.word	0x00000000
        /*0f58*/ 	.short	0x010a
        /*0f5a*/ 	.byte	0x3f
	.zero		1


	//   ....[233]....
        /*0f5c*/ 	.word	0x00008860
        /*0f60*/ 	.word	0x00000007
        /*0f64*/ 	.word	0x00000000
        /*0f68*/ 	.short	0x010a
        /*0f6a*/ 	.byte	0x3f
	.zero		1


	//   ....[234]....
        /*0f6c*/ 	.word	0x000088b0
        /*0f70*/ 	.word	0x00000006
        /*0f74*/ 	.word	0x00000000
        /*0f78*/ 	.short	0x010a
        /*0f7a*/ 	.byte	0x3f
	.zero		1


	//   ....[235]....
        /*0f7c*/ 	.word	0x00008900
        /*0f80*/ 	.word	0x00000007
        /*0f84*/ 	.word	0x00000000
        /*0f88*/ 	.short	0x010a
        /*0f8a*/ 	.byte	0x3f
	.zero		1


	//   ....[236]....
        /*0f8c*/ 	.word	0x00008950
        /*0f90*/ 	.word	0x00000006
        /*0f94*/ 	.word	0x00000000
        /*0f98*/ 	.short	0x010a
        /*0f9a*/ 	.byte	0x3f
	.zero		1


	//   ....[237]....
        /*0f9c*/ 	.word	0x000089a0
        /*0fa0*/ 	.word	0x00000007
        /*0fa4*/ 	.word	0x00000000
        /*0fa8*/ 	.short	0x010a
        /*0faa*/ 	.byte	0x3f
	.zero		1


	//   ....[238]....
        /*0fac*/ 	.word	0x000089f0
        /*0fb0*/ 	.word	0x00000006
        /*0fb4*/ 	.word	0x00000000
        /*0fb8*/ 	.short	0x010a
        /*0fba*/ 	.byte	0x3f
	.zero		1


	//   ....[239]....
        /*0fbc*/ 	.word	0x00008a40
        /*0fc0*/ 	.word	0x00000007
        /*0fc4*/ 	.word	0x00000000
        /*0fc8*/ 	.short	0x010a
        /*0fca*/ 	.byte	0x3f
	.zero		1


	//   ....[240]....
        /*0fcc*/ 	.word	0x00008a90
        /*0fd0*/ 	.word	0x00000006
        /*0fd4*/ 	.word	0x00000000
        /*0fd8*/ 	.short	0x010a
        /*0fda*/ 	.byte	0x3f
	.zero		1


	//   ....[241]....
        /*0fdc*/ 	.word	0x00008ae0
        /*0fe0*/ 	.word	0x00000007
        /*0fe4*/ 	.word	0x00000000
        /*0fe8*/ 	.short	0x010a
        /*0fea*/ 	.byte	0x3f
	.zero		1


	//   ....[242]....
        /*0fec*/ 	.word	0x00008b30
        /*0ff0*/ 	.word	0x00000006
        /*0ff4*/ 	.word	0x00000000
        /*0ff8*/ 	.short	0x010a
        /*0ffa*/ 	.byte	0x3f
	.zero		1


	//   ....[243]....
        /*0ffc*/ 	.word	0x00008b80
        /*1000*/ 	.word	0x00000007
        /*1004*/ 	.word	0x00000000
        /*1008*/ 	.short	0x010a
        /*100a*/ 	.byte	0x3f
	.zero		1


	//   ....[244]....
        /*100c*/ 	.word	0x00008bd0
        /*1010*/ 	.word	0x00000006
        /*1014*/ 	.word	0x00000000
        /*1018*/ 	.short	0x010a
        /*101a*/ 	.byte	0x3f
	.zero		1


	//   ....[245]....
        /*101c*/ 	.word	0x00008c20
        /*1020*/ 	.word	0x00000007
        /*1024*/ 	.word	0x00000000
        /*1028*/ 	.short	0x010a
        /*102a*/ 	.byte	0x3f
	.zero		1


	//----- nvinfo : EIATTR_NUM_MBARRIERS
	.align		4
.L_37:
        /*102c*/ 	.byte	0x03, 0x38
        /*102e*/ 	.short	0x0076


	//----- nvinfo : EIATTR_EXIT_INSTR_OFFSETS
	.align		4
        /*1030*/ 	.byte	0x04, 0x1c
        /*1032*/ 	.short	(.L_39 - .L_38)


	//   ....[0]....
.L_38:
        /*1034*/ 	.word	0x00001aa0


	//   ....[1]....
        /*1038*/ 	.word	0x00001b00


	//   ....[2]....
        /*103c*/ 	.word	0x00004a30


	//   ....[3]....
        /*1040*/ 	.word	0x00004a60


	//   ....[4]....
        /*1044*/ 	.word	0x00007870


	//----- nvinfo : EIATTR_MAX_THREADS
	.align		4
.L_39:
        /*1048*/ 	.byte	0x04, 0x05
        /*104a*/ 	.short	(.L_41 - .L_40)
.L_40:
        /*104c*/ 	.word	0x00000180
        /*1050*/ 	.word	0x00000001
        /*1054*/ 	.word	0x00000001


	//----- nvinfo : EIATTR_CRS_STACK_SIZE
	.align		4
.L_41:
        /*1058*/ 	.byte	0x04, 0x1e
        /*105a*/ 	.short	(.L_43 - .L_42)
.L_42:
        /*105c*/ 	.word	0x00000000


	//----- nvinfo : EIATTR_CBANK_PARAM_SIZE
	.align		4
.L_43:
        /*1060*/ 	.byte	0x03, 0x19
        /*1062*/ 	.short	0x0470


	//----- nvinfo : EIATTR_PARAM_CBANK
	.align		4
        /*1064*/ 	.byte	0x04, 0x0a
        /*1066*/ 	.short	(.L_45 - .L_44)
	.align		4
.L_44:
        /*1068*/ 	.word	index@(.nv.constant0._ZN7cutlass13device_kernelINS_4gemm6kernel13GemmUniversalIN4cute5tupleIJiiiiEEENS1_10collective13CollectiveMmaINS1_34MainloopSm90TmaGmmaWarpSpecializedILi56ENS5_IJNS4_1CILi2EEESB_NSA_ILi1EEEEEENS1_32KernelTmaWarpSpecializedPingpongEEENS5_IJNSA_ILi64EEESG_NSA_ILi32EEEEEEaNS5_IJlSC_lEEEaSJ_NS4_8TiledMMAINS4_8MMA_AtomIJNS4_4SM904GMMA26MMA_64x64x32_S32S8S8_SS_TNEEEENS4_6LayoutINS5_IJSC_SC_SC_EEENS5_IJNSA_ILi0EEESS_SS_EEEEENS5_IJNS4_10UnderscoreESV_SV_EEEEENS4_23SM90_TMA_LOAD_MULTICASTENS4_14ComposedLayoutINS4_7SwizzleILi1ELi4ELi3EEENS4_18smem_ptr_flag_bitsILi8EEENSQ_INS5_IJNSA_ILi8EEESH_EEENS5_IJSH_SC_EEEEEEEvNS4_8identityESY_S18_vS19_EENS_8epilogue10collective6detail29Sm90TmaWarpSpecializedAdapterINS1C_15DefaultEpilogueIaSJ_SJ_NS1B_6thread17LinearCombinationIaLi1EiiLNS1G_9ScaleType4KindE0ELNS_15FloatRoundStyleE2EaEENS1_15EpilogueDefaultEEEEEvvEEEEvNT_6ParamsE)
        /*106c*/ 	.short	0x0210
        /*106e*/ 	.short	0x0470


	//----- nvinfo : EIATTR_SW_WAR
	.align		4
.L_45:
        /*1070*/ 	.byte	0x04, 0x36
        /*1072*/ 	.short	(.L_47 - .L_46)
.L_46:
        /*1074*/ 	.word	0x00000008
.L_47:


//--------------------- .nv.callgraph             --------------------------
	.section	.nv.callgraph,"",@"SHT_CUDA_CALLGRAPH"
	.align	4
	.sectionentsize	8
	.align		4
        /*0000*/ 	.word	0x00000000
	.align		4
        /*0004*/ 	.word	0xffffffff
	.align		4
        /*0008*/ 	.word	index@(_ZN7cutlass13device_kernelINS_4gemm6kernel13GemmUniversalIN4cute5tupleIJiiiiEEENS1_10collective13CollectiveMmaINS1_34MainloopSm90TmaGmmaWarpSpecializedILi56ENS5_IJNS4_1CILi2EEESB_NSA_ILi1EEEEEENS1_32KernelTmaWarpSpecializedPingpongEEENS5_IJNSA_ILi64EEESG_NSA_ILi32EEEEEEaNS5_IJlSC_lEEEaSJ_NS4_8TiledMMAINS4_8MMA_AtomIJNS4_4SM904GMMA26MMA_64x64x32_S32S8S8_SS_TNEEEENS4_6LayoutINS5_IJSC_SC_SC_EEENS5_IJNSA_ILi0EEESS_SS_EEEEENS5_IJNS4_10UnderscoreESV_SV_EEEEENS4_23SM90_TMA_LOAD_MULTICASTENS4_14ComposedLayoutINS4_7SwizzleILi1ELi4ELi3EEENS4_18smem_ptr_flag_bitsILi8EEENSQ_INS5_IJNSA_ILi8EEESH_EEENS5_IJSH_SC_EEEEEEEvNS4_8identityESY_S18_vS19_EENS_8epilogue10collective6detail29Sm90TmaWarpSpecializedAdapterINS1C_15DefaultEpilogueIaSJ_SJ_NS1B_6thread17LinearCombinationIaLi1EiiLNS1G_9ScaleType4KindE0ELNS_15FloatRoundStyleE2EaEENS1_15EpilogueDefaultEEEEEvvEEEEvNT_6ParamsE)
	.align		4
        /*000c*/ 	.word	index@(__assertfail)
	.align		4
        /*0010*/ 	.word	0x00000000
	.align		4
        /*0014*/ 	.word	0xfffffffe
	.align		4
        /*0018*/ 	.word	0x00000000
	.align		4
        /*001c*/ 	.word	0xfffffffd
	.align		4
        /*0020*/ 	.word	0x00000000
	.align		4
        /*0024*/ 	.word	0xfffffffc


//--------------------- .nv.constant4             --------------------------
	.section	.nv.constant4,"a",@progbits
	.align	8
	.align		8
.nv.constant4:
        /*0000*/ 	.dword	__assertfail
	.align		8
        /*0008*/ 	.dword	__unnamed_1
	.align		8
        /*0010*/ 	.dword	_ZN40_INTERNAL_aadc0f47_4_k_cu_a4344f79_303064cuda3std3__45__cpo5beginE
	.align		8
        /*0018*/ 	.dword	_ZN40_INTERNAL_aadc0f47_4_k_cu_a4344f79_303064cuda3std3__45__cpo3endE
	.align		8
        /*0020*/ 	.dword	_ZN40_INTERNAL_aadc0f47_4_k_cu_a4344f79_303064cuda3std3__45__cpo6cbeginE
	.align		8
        /*0028*/ 	.dword	_ZN40_INTERNAL_aadc0f47_4_k_cu_a4344f79_303064cuda3std3__45__cpo4cendE
	.align		8
        /*0030*/ 	.dword	_ZN40_INTERNAL_aadc0f47_4_k_cu_a4344f79_303064cuda3std3__442_GLOBAL__N__aadc0f47_4_k_cu_a4344f79_303066ignoreE
	.align		8
        /*0038*/ 	.dword	_ZN40_INTERNAL_aadc0f47_4_k_cu_a4344f79_303064cuda3std3__419piecewise_constructE
	.align		8
        /*0040*/ 	.dword	_ZN40_INTERNAL_aadc0f47_4_k_cu_a4344f79_303064cuda3std3__48in_placeE
	.align		8
        /*0048*/ 	.dword	_ZN40_INTERNAL_aadc0f47_4_k_cu_a4344f79_303064cuda3std6ranges3__45__cpo4swapE
	.align		8
        /*0050*/ 	.dword	_ZN40_INTERNAL_aadc0f47_4_k_cu_a4344f79_303064cuda3std6ranges3__45__cpo9iter_moveE
	.align		8
        /*0058*/ 	.dword	_ZN40_INTERNAL_aadc0f47_4_k_cu_a4344f79_303064cute7productE
	.align		8
        /*0060*/ 	.dword	_ZN40_INTERNAL_aadc0f47_4_k_cu_a4344f79_303064cute1_E
	.align		8
        /*0068*/ 	.dword	$str$22
	.align		8
        /*0070*/ 	.dword	$str$23


//--------------------- .text._ZN7cutlass13device_kernelINS_4gemm6kernel13GemmUniversalIN4cute5tupleIJiiiiEEENS1_10collective13CollectiveMmaINS1_34MainloopSm90TmaGmmaWarpSpecializedILi56ENS5_IJNS4_1CILi2EEESB_NSA_ILi1EEEEEENS1_32KernelTmaWarpSpecializedPingpongEEENS5_IJNSA_ILi64EEESG_NSA_ILi32EEEEEEaNS5_IJlSC_lEEEaSJ_NS4_8TiledMMAINS4_8MMA_AtomIJNS4_4SM904GMMA26MMA_64x64x32_S32S8S8_SS_TNEEEENS4_6LayoutINS5_IJSC_SC_SC_EEENS5_IJNSA_ILi0EEESS_SS_EEEEENS5_IJNS4_10UnderscoreESV_SV_EEEEENS4_23SM90_TMA_LOAD_MULTICASTENS4_14ComposedLayoutINS4_7SwizzleILi1ELi4ELi3EEENS4_18smem_ptr_flag_bitsILi8EEENSQ_INS5_IJNSA_ILi8EEESH_EEENS5_IJSH_SC_EEEEEEEvNS4_8identityESY_S18_vS19_EENS_8epilogue10collective6detail29Sm90TmaWarpSpecializedAdapterINS1C_15DefaultEpilogueIaSJ_SJ_NS1B_6thread17LinearCombinationIaLi1EiiLNS1G_9ScaleType4KindE0ELNS_15FloatRoundStyleE2EaEENS1_15EpilogueDefaultEEEEEvvEEEEvNT_6ParamsE --------------------------
	.section	.text._ZN7cutlass13device_kernelINS_4gemm6kernel13GemmUniversalIN4cute5tupleIJiiiiEEENS1_10collective13CollectiveMmaINS1_34MainloopSm90TmaGmmaWarpSpecializedILi56ENS5_IJNS4_1CILi2EEESB_NSA_ILi1EEEEEENS1_32KernelTmaWarpSpecializedPingpongEEENS5_IJNSA_ILi64EEESG_NSA_ILi32EEEEEEaNS5_IJlSC_lEEEaSJ_NS4_8TiledMMAINS4_8MMA_AtomIJNS4_4SM904GMMA26MMA_64x64x32_S32S8S8_SS_TNEEEENS4_6LayoutINS5_IJSC_SC_SC_EEENS5_IJNSA_ILi0EEESS_SS_EEEEENS5_IJNS4_10UnderscoreESV_SV_EEEEENS4_23SM90_TMA_LOAD_MULTICASTENS4_14ComposedLayoutINS4_7SwizzleILi1ELi4ELi3EEENS4_18smem_ptr_flag_bitsILi8EEENSQ_INS5_IJNSA_ILi8EEESH_EEENS5_IJSH_SC_EEEEEEEvNS4_8identityESY_S18_vS19_EENS_8epilogue10collective6detail29Sm90TmaWarpSpecializedAdapterINS1C_15DefaultEpilogueIaSJ_SJ_NS1B_6thread17LinearCombinationIaLi1EiiLNS1G_9ScaleType4KindE0ELNS_15FloatRoundStyleE2EaEENS1_15EpilogueDefaultEEEEEvvEEEEvNT_6ParamsE,"ax",@progbits
	.align	128
.text._ZN7cutlass13device_kernelINS_4gemm6kernel13GemmUniversalIN4cute5tupleIJiiiiEEENS1_10collective13CollectiveMmaINS1_34MainloopSm90TmaGmmaWarpSpecializedILi56ENS5_IJNS4_1CILi2EEESB_NSA_ILi1EEEEEENS1_32KernelTmaWarpSpecializedPingpongEEENS5_IJNSA_ILi64EEESG_NSA_ILi32EEEEEEaNS5_IJlSC_lEEEaSJ_NS4_8TiledMMAINS4_8MMA_AtomIJNS4_4SM904GMMA26MMA_64x64x32_S32S8S8_SS_TNEEEENS4_6LayoutINS5_IJSC_SC_SC_EEENS5_IJNSA_ILi0EEESS_SS_EEEEENS5_IJNS4_10UnderscoreESV_SV_EEEEENS4_23SM90_TMA_LOAD_MULTICASTENS4_14ComposedLayoutINS4_7SwizzleILi1ELi4ELi3EEENS4_18smem_ptr_flag_bitsILi8EEENSQ_INS5_IJNSA_ILi8EEESH_EEENS5_IJSH_SC_EEEEEEEvNS4_8identityESY_S18_vS19_EENS_8epilogue10collective6detail29Sm90TmaWarpSpecializedAdapterINS1C_15DefaultEpilogueIaSJ_SJ_NS1B_6thread17LinearCombinationIaLi1EiiLNS1G_9ScaleType4KindE0ELNS_15FloatRoundStyleE2EaEENS1_15EpilogueDefaultEEEEEvvEEEEvNT_6ParamsE:
        .type           _ZN7cutlass13device_kernelINS_4gemm6kernel13GemmUniversalIN4cute5tupleIJiiiiEEENS1_10collective13CollectiveMmaINS1_34MainloopSm90TmaGmmaWarpSpecializedILi56ENS5_IJNS4_1CILi2EEESB_NSA_ILi1EEEEEENS1_32KernelTmaWarpSpecializedPingpongEEENS5_IJNSA_ILi64EEESG_NSA_ILi32EEEEEEaNS5_IJlSC_lEEEaSJ_NS4_8TiledMMAINS4_8MMA_AtomIJNS4_4SM904GMMA26MMA_64x64x32_S32S8S8_SS_TNEEEENS4_6LayoutINS5_IJSC_SC_SC_EEENS5_IJNSA_ILi0EEESS_SS_EEEEENS5_IJNS4_10UnderscoreESV_SV_EEEEENS4_23SM90_TMA_LOAD_MULTICASTENS4_14ComposedLayoutINS4_7SwizzleILi1ELi4ELi3EEENS4_18smem_ptr_flag_bitsILi8EEENSQ_INS5_IJNSA_ILi8EEESH_EEENS5_IJSH_SC_EEEEEEEvNS4_8identityESY_S18_vS19_EENS_8epilogue10collective6detail29Sm90TmaWarpSpecializedAdapterINS1C_15DefaultEpilogueIaSJ_SJ_NS1B_6thread17LinearCombinationIaLi1EiiLNS1G_9ScaleType4KindE0ELNS_15FloatRoundStyleE2EaEENS1_15EpilogueDefaultEEEEEvvEEEEvNT_6ParamsE,@function
        .size           _ZN7cutlass13device_kernelINS_4gemm6kernel13GemmUniversalIN4cute5tupleIJiiiiEEENS1_10collective13CollectiveMmaINS1_34MainloopSm90TmaGmmaWarpSpecializedILi56ENS5_IJNS4_1CILi2EEESB_NSA_ILi1EEEEEENS1_32KernelTmaWarpSpecializedPingpongEEENS5_IJNSA_ILi64EEESG_NSA_ILi32EEEEEEaNS5_IJlSC_lEEEaSJ_NS4_8TiledMMAINS4_8MMA_AtomIJNS4_4SM904GMMA26MMA_64x64x32_S32S8S8_SS_TNEEEENS4_6LayoutINS5_IJSC_SC_SC_EEENS5_IJNSA_ILi0EEESS_SS_EEEEENS5_IJNS4_10UnderscoreESV_SV_EEEEENS4_23SM90_TMA_LOAD_MULTICASTENS4_14ComposedLayoutINS4_7SwizzleILi1ELi4ELi3EEENS4_18smem_ptr_flag_bitsILi8EEENSQ_INS5_IJNSA_ILi8EEESH_EEENS5_IJSH_SC_EEEEEEEvNS4_8identityESY_S18_vS19_EENS_8epilogue10collective6detail29Sm90TmaWarpSpecializedAdapterINS1C_15DefaultEpilogueIaSJ_SJ_NS1B_6thread17LinearCombinationIaLi1EiiLNS1G_9ScaleType4KindE0ELNS_15FloatRoundStyleE2EaEENS1_15EpilogueDefaultEEEEEvvEEEEvNT_6ParamsE,(.L_x_246 - _ZN7cutlass13device_kernelINS_4gemm6kernel13GemmUniversalIN4cute5tupleIJiiiiEEENS1_10collective13CollectiveMmaINS1_34MainloopSm90TmaGmmaWarpSpecializedILi56ENS5_IJNS4_1CILi2EEESB_NSA_ILi1EEEEEENS1_32KernelTmaWarpSpecializedPingpongEEENS5_IJNSA_ILi64EEESG_NSA_ILi32EEEEEEaNS5_IJlSC_lEEEaSJ_NS4_8TiledMMAINS4_8MMA_AtomIJNS4_4SM904GMMA26MMA_64x64x32_S32S8S8_SS_TNEEEENS4_6LayoutINS5_IJSC_SC_SC_EEENS5_IJNSA_ILi0EEESS_SS_EEEEENS5_IJNS4_10UnderscoreESV_SV_EEEEENS4_23SM90_TMA_LOAD_MULTICASTENS4_14ComposedLayoutINS4_7SwizzleILi1ELi4ELi3EEENS4_18smem_ptr_flag_bitsILi8EEENSQ_INS5_IJNSA_ILi8EEESH_EEENS5_IJSH_SC_EEEEEEEvNS4_8identityESY_S18_vS19_EENS_8epilogue10collective6detail29Sm90TmaWarpSpecializedAdapterINS1C_15DefaultEpilogueIaSJ_SJ_NS1B_6thread17LinearCombinationIaLi1EiiLNS1G_9ScaleType4KindE0ELNS_15FloatRoundStyleE2EaEENS1_15EpilogueDefaultEEEEEvvEEEEvNT_6ParamsE)
        .other          _ZN7cutlass13device_kernelINS_4gemm6kernel13GemmUniversalIN4cute5tupleIJiiiiEEENS1_10collective13CollectiveMmaINS1_34MainloopSm90TmaGmmaWarpSpecializedILi56ENS5_IJNS4_1CILi2EEESB_NSA_ILi1EEEEEENS1_32KernelTmaWarpSpecializedPingpongEEENS5_IJNSA_ILi64EEESG_NSA_ILi32EEEEEEaNS5_IJlSC_lEEEaSJ_NS4_8TiledMMAINS4_8MMA_AtomIJNS4_4SM904GMMA26MMA_64x64x32_S32S8S8_SS_TNEEEENS4_6LayoutINS5_IJSC_SC_SC_EEENS5_IJNSA_ILi0EEESS_SS_EEEEENS5_IJNS4_10UnderscoreESV_SV_EEEEENS4_23SM90_TMA_LOAD_MULTICASTENS4_14ComposedLayoutINS4_7SwizzleILi1ELi4ELi3EEENS4_18smem_ptr_flag_bitsILi8EEENSQ_INS5_IJNSA_ILi8EEESH_EEENS5_IJSH_SC_EEEEEEEvNS4_8identityESY_S18_vS19_EENS_8epilogue10collective6detail29Sm90TmaWarpSpecializedAdapterINS1C_15DefaultEpilogueIaSJ_SJ_NS1B_6thread17LinearCombinationIaLi1EiiLNS1G_9ScaleType4KindE0ELNS_15FloatRoundStyleE2EaEENS1_15EpilogueDefaultEEEEEvvEEEEvNT_6ParamsE,@"STO_CUDA_ENTRY STV_DEFAULT"
_ZN7cutlass13device_kernelINS_4gemm6kernel13GemmUniversalIN4cute5tupleIJiiiiEEENS1_10collective13CollectiveMmaINS1_34MainloopSm90TmaGmmaWarpSpecializedILi56ENS5_IJNS4_1CILi2EEESB_NSA_ILi1EEEEEENS1_32KernelTmaWarpSpecializedPingpongEEENS5_IJNSA_ILi64EEESG_NSA_ILi32EEEEEEaNS5_IJlSC_lEEEaSJ_NS4_8TiledMMAINS4_8MMA_AtomIJNS4_4SM904GMMA26MMA_64x64x32_S32S8S8_SS_TNEEEENS4_6LayoutINS5_IJSC_SC_SC_EEENS5_IJNSA_ILi0EEESS_SS_EEEEENS5_IJNS4_10UnderscoreESV_SV_EEEEENS4_23SM90_TMA_LOAD_MULTICASTENS4_14ComposedLayoutINS4_7SwizzleILi1ELi4ELi3EEENS4_18smem_ptr_flag_bitsILi8EEENSQ_INS5_IJNSA_ILi8EEESH_EEENS5_IJSH_SC_EEEEEEEvNS4_8identityESY_S18_vS19_EENS_8epilogue10collective6detail29Sm90TmaWarpSpecializedAdapterINS1C_15DefaultEpilogueIaSJ_SJ_NS1B_6thread17LinearCombinationIaLi1EiiLNS1G_9ScaleType4KindE0ELNS_15FloatRoundStyleE2EaEENS1_15EpilogueDefaultEEEEEvvEEEEvNT_6ParamsE:
[----:B------:R-:W0:Y:S02]  /*0000*/  LDC R1, c[0x0][0x28] ;  /* 0x00000a00ff017b82 */ /* 0x000e240000000800 */
[----:B0-----:R-:W-:Y:S01]  /*0010*/  VIADD R1, R1, 0xfffffff8 ;  /* 0xfffffff801017836 */ /* 0x001fe20000000000 */
[----:B------:R-:W0:Y:S01]  /*0020*/  S2R R4, SR_TID.X ;  /* 0x0000000000047919 */ /* 0x000e220000002100 */
[----:B------:R-:W-:Y:S01]  /*0030*/  ELECT P0, URZ, PT ;  /* 0x00000000003f782f */ /* 0x000fe20003800000 */
[----:B------:R-:W-:Y:S01]  /*0040*/  BSSY B0, `(.L_x_0) ;  /* 0x000000f000007945 */ /* 0x000fe20003800000 */
[--C-:B0-----:R-:W-:Y:S02]  /*0050*/  SHF.R.U32.HI R0, RZ, 0x5, R4.reuse ;  /* 0x00000005ff007819 */ /* 0x101fe40000011604 */
[----:B------:R-:W-:-:S03]  /*0060*/  SHF.R.U32.HI R7, RZ, 0x7, R4 ;  /* 0x00000007ff077819 */ /* 0x000fc60000011604 */
[----:B------:R-:W0:Y:S04]  /*0070*/  SHFL.IDX PT, R2, R0, RZ, 0x1f ;  /* 0x00001fff00027589 */ /* 0x000e2800000e0000 */
[----:B------:R1:W2:Y:S01]  /*0080*/  SHFL.IDX PT, R10, R7, RZ, 0x1f ;  /* 0x00001fff070a7589 */ /* 0x0002a200000e0000 */
[----:B0-----:R-:W-:-:S13]  /*0090*/  ISETP.NE.OR P0, PT, R2, RZ, !P0 ;  /* 0x000000ff0200720c */ /* 0x001fda0004705670 */
[----:B-12---:R-:W-:Y:S05]  /*00a0*/  @P0 BRA `(.L_x_1) ;  /* 0x0000000000200947 */ /* 0x006fea0003800000 */
[----:B------:R-:W-:Y:S02]  /*00b0*/  ULDC.64 UR4, c[0x0][0x198] ;  /* 0x0000660000047ab9 */ /* 0x000fe40000000a00 */
[----:B------:R-:W-:Y:S02]  /*00c0*/  UIADD3 UR6, UP0, UR4, 0xf0, URZ ;  /* 0x000000f004067890 */ /* 0x000fe4000ff1e03f */
[----:B------:R-:W-:Y:S02]  /*00d0*/  UIADD3 UR4, UP1, UR4, 0x1f0, URZ ;  /* 0x000001f004047890 */ /* 0x000fe4000ff3e03f */
[----:B------:R-:W-:Y:S02]  /*00e0*/  UIADD3.X UR7, URZ, UR5, URZ, UP0, !UPT ;  /* 0x000000053f077290 */ /* 0x000fe400087fe43f */
[----:B------:R-:W-:-:S07]  /*00f0*/  UIADD3.X UR5, URZ, UR5, URZ, UP1, !UPT ;  /* 0x000000053f057290 */ /* 0x000fce0008ffe43f */
[----:B------:R0:W-:Y:S02]  /*0100*/  UTMACCTL.PF [UR6] ;  /* 0x00000000060079b9 */ /* 0x0001e40008040000 */
[----:B------:R0:W-:Y:S02]  /*0110*/  UTMACCTL.PF [UR4] ;  /* 0x00000000040079b9 */ /* 0x0001e40008040000 */
[----:B0-----:R-:W-:Y:S01]  /*0120*/  NOP ;  /* 0x0000000000007918 */ /* 0x001fe20000000000 */
.L_x_1:
[----:B------:R-:W-:Y:S05]  /*0130*/  BSYNC B0 ;  /* 0x0000000000007941 */ /* 0x000fea0003800000 */
.L_x_0:
[----:B------:R-:W0:Y:S02]  /*0140*/  SHFL.IDX PT, R9, R0, RZ, 0x1f ;  /* 0x00001fff00097589 */ /* 0x000e2400000e0000 */
[----:B0-----:R-:W-:-:S13]  /*0150*/  ISETP.NE.AND P0, PT, R9, RZ, PT ;  /* 0x000000ff0900720c */ /* 0x001fda0003f05270 */
[----:B------:R-:W-:Y:S05]  /*0160*/  @P0 BRA `(.L_x_2) ;  /* 0x0000000800040947 */ /* 0x000fea0003800000 */
[----:B------:R-:W-:Y:S01]  /*0170*/  ELECT P0, URZ, PT ;  /* 0x00000000003f782f */ /* 0x000fe20003800000 */
[----:B------:R-:W-:-:S12]  /*0180*/  BSSY B0, `(.L_x_2) ;  /* 0x000007f000007945 */ /* 0x000fd80003800000 */
[----:B------:R-:W-:Y:S05]  /*0190*/  @!P0 BRA `(.L_x_3) ;  /* 0x0000000400f48947 */ /* 0x000fea0003800000 */
[----:B------:R-:W0:Y:S01]  /*01a0*/  S2UR UR8, SR_CgaCtaId ;  /* 0x00000000000879c3 */ /* 0x000e220000008800 */
[----:B------:R-:W-:Y:S01]  /*01b0*/  UMOV UR4, 0x400 ;  /* 0x0000040000047882 */ /* 0x000fe20000000000 */
[----:B------:R-:W-:Y:S01]  /*01c0*/  UMOV UR5, 0x1 ;  /* 0x0000000100057882 */ /* 0x000fe20000000000 */
[----:B------:R-:W-:Y:S02]  /*01d0*/  UMOV UR6, 0x3 ;  /* 0x0000000300067882 */ /* 0x000fe40000000000 */
[----:B------:R-:W-:-:S04]  /*01e0*/  UIADD3 UR6, -UR6, 0x100000, URZ ;  /* 0x0010000006067890 */ /* 0x000fc8000fffe13f */
[----:B------:R-:W-:Y:S02]  /*01f0*/  USHF.L.U32 UR7, UR6, 0xb, URZ ;  /* 0x0000000b06077899 */ /* 0x000fe4000800063f */
[----:B------:R-:W-:Y:S02]  /*0200*/  USHF.L.U32 UR6, UR6, 0x1, URZ ;  /* 0x0000000106067899 */ /* 0x000fe4000800063f */
[----:B0-----:R-:W-:Y:S02]  /*0210*/  ULEA UR8, UR8, UR4, 0x18 ;  /* 0x0000000408087291 */ /* 0x001fe4000f8ec03f */
[----:B------:R-:W-:-:S04]  /*0220*/  UIADD3 UR4, -UR5, 0x100000, URZ ;  /* 0x0010000005047890 */ /* 0x000fc8000fffe13f */
[----:B------:R-:W-:Y:S02]  /*0230*/  USHF.L.U32 UR5, UR4, 0xb, URZ ;  /* 0x0000000b04057899 */ /* 0x000fe4000800063f */
[----:B------:R-:W-:Y:S01]  /*0240*/  USHF.L.U32 UR4, UR4, 0x1, URZ ;  /* 0x0000000104047899 */ /* 0x000fe2000800063f */
[----:B------:R-:W0:Y:S11]  /*0250*/  FENCE.VIEW.ASYNC.S ;  /* 0x00000000000073c6 */ /* 0x000e360000000000 */
[----:B0-----:R0:W1:Y:S01]  /*0260*/  SYNCS.EXCH.64 URZ, [UR8], UR4 ;  /* 0x00000004083f75b2 */ /* 0x0010620008000100 */
[----:B------:R0:W2:Y:S01]  /*0270*/  SYNCS.EXCH.64 URZ, [UR8+0x1c0], UR6 ;  /* 0x0001c006083f75b2 */ /* 0x0000a20008000100 */
[----:B------:R0:W3:Y:S01]  /*0280*/  SYNCS.EXCH.64 URZ, [UR8+0x8], UR4 ;  /* 0x00000804083f75b2 */ /* 0x0000e20008000100 */
[----:B------:R0:W4:Y:S01]  /*0290*/  SYNCS.EXCH.64 URZ, [UR8+0x1c8], UR6 ;  /* 0x0001c806083f75b2 */ /* 0x0001220008000100 */
[----:B------:R0:W0:Y:S01]  /*02a0*/  SYNCS.EXCH.64 URZ, [UR8+0x10], UR4 ;  /* 0x00001004083f75b2 */ /* 0x0000220008000100 */
        /* <DEDUP_REMOVED lines=107> */
[----:B-1234-:R-:W-:Y:S01]  /*0960*/  NOP ;  /* 0x0000000000007918 */ /* 0x01efe20000000000 */
.L_x_3:
[----:B0-----:R-:W-:Y:S05]  /*0970*/  BSYNC B0 ;  /* 0x0000000000007941 */ /* 0x001fea0003800000 */
.L_x_2:
[----:B------:R-:W0:Y:S01]  /*0980*/  SHFL.IDX PT, R12, R0, RZ, 0x1f ;  /* 0x00001fff000c7589 */ /* 0x000e2200000e0000 */
[----:B------:R-:W1:Y:S01]  /*0990*/  S2UR UR12, SR_CTAID.X ;  /* 0x00000000000c79c3 */ /* 0x000e620000002500 */
[----:B------:R-:W-:Y:S02]  /*09a0*/  SHF.R.S32.HI R3, RZ, 0x1f, R4 ;  /* 0x0000001fff037819 */ /* 0x000fe40000011404 */
[----:B------:R-:W-:Y:S01]  /*09b0*/  ELECT P0, URZ, PT ;  /* 0x00000000003f782f */ /* 0x000fe20003800000 */
[----:B------:R-:W2:Y:S01]  /*09c0*/  SHFL.IDX PT, R11, R0, RZ, 0x1f ;  /* 0x00001fff000b7589 */ /* 0x000ea200000e0000 */
[----:B------:R-:W-:Y:S01]  /*09d0*/  ULDC UR4, c[0x0][0x150] ;  /* 0x0000540000047ab9 */ /* 0x000fe20000000800 */
[----:B------:R-:W-:Y:S02]  /*09e0*/  LEA.HI R3, R3, R4, RZ, 0x7 ;  /* 0x0000000403037211 */ /* 0x000fe400078f38ff */
[----:B------:R-:W-:Y:S01]  /*09f0*/  ELECT P1, URZ, PT ;  /* 0x00000000003f782f */ /* 0x000fe20003820000 */
[----:B------:R-:W3:Y:S01]  /*0a00*/  S2R R6, SR_CTAID.Y ;  /* 0x0000000000067919 */ /* 0x000ee20000002600 */
[----:B------:R-:W4:Y:S01]  /*0a10*/  LDC R14, c[0x0][0x144] ;  /* 0x00005100ff0e7b82 */ /* 0x000f220000000800 */
[----:B------:R-:W-:Y:S01]  /*0a20*/  LOP3.LUT R3, R3, 0xffffff80, RZ, 0xc0, !PT ;  /* 0xffffff8003037812 */ /* 0x000fe200078ec0ff */
[----:B------:R-:W-:Y:S01]  /*0a30*/  UMOV UR11, 0x80 ;  /* 0x00000080000b7882 */ /* 0x000fe20000000000 */
[----:B------:R-:W5:Y:S01]  /*0a40*/  SHFL.IDX PT, R16, R7, RZ, 0x1f ;  /* 0x00001fff07107589 */ /* 0x000f6200000e0000 */
[----:B------:R-:W-:Y:S01]  /*0a50*/  NOP ;  /* 0x0000000000007918 */ /* 0x000fe20000000000 */
[----:B------:R-:W-:Y:S01]  /*0a60*/  NOP ;  /* 0x0000000000007918 */ /* 0x000fe20000000000 */
[----:B------:R-:W-:Y:S01]  /*0a70*/  IMAD.IADD R5, R4, 0x1, -R3 ;  /* 0x0000000104057824 */ /* 0x000fe200078e0a03 */
[C---:B------:R-:W-:Y:S01]  /*0a80*/  ISETP.NE.AND P4, PT, R10.reuse, RZ, PT ;  /* 0x000000ff0a00720c */ /* 0x040fe20003f85270 */
[----:B------:R-:W5:Y:S01]  /*0a90*/  LDC R15, c[0x0][0x140] ;  /* 0x00005000ff0f7b82 */ /* 0x000f620000000800 */
[----:B------:R-:W-:-:S02]  /*0aa0*/  VIADD R36, R10, 0xffffffff ;  /* 0xffffffff0a247836 */ /* 0x000fc40000000000 */
[----:B------:R-:W-:Y:S01]  /*0ab0*/  SHF.R.S32.HI R8, RZ, 0x1f, R5 ;  /* 0x0000001fff087819 */ /* 0x000fe20000011405 */
[----:B------:R-:W-:Y:S02]  /*0ac0*/  IMAD.MOV.U32 R57, RZ, RZ, 0x1 ;  /* 0x00000001ff397424 */ /* 0x000fe400078e00ff */
[----:B------:R-:W-:Y:S02]  /*0ad0*/  ISETP.GE.U32.AND P6, PT, R36, 0x2, PT ;  /* 0x000000022400780c */ /* 0x000fe40003fc6070 */
[----:B0-----:R-:W-:Y:S01]  /*0ae0*/  ISETP.NE.OR P0, PT, R12, RZ, !P0 ;  /* 0x000000ff0c00720c */ /* 0x001fe20004705670 */
[----:B------:R-:W0:Y:S01]  /*0af0*/  LDC R25, c[0x0][0x148] ;  /* 0x00005200ff197b82 */ /* 0x000e220000000800 */
[----:B-1----:R-:W-:Y:S02]  /*0b00*/  I2FP.F32.U32 R12, UR12 ;  /* 0x0000000c000c7c45 */ /* 0x002fe40008201000 */
[----:B------:R-:W-:Y:S02]  /*0b10*/  LEA.HI R3, R8, R5, RZ, 0x3 ;  /* 0x0000000508037211 */ /* 0x000fe400078f18ff */
[----:B--2---:R-:W-:Y:S01]  /*0b20*/  ISETP.NE.OR P1, PT, R11, RZ, !P1 ;  /* 0x000000ff0b00720c */ /* 0x004fe20004f25670 */
[----:B------:R-:W-:Y:S01]  /*0b30*/  FMUL R13, R12, UR4 ;  /* 0x000000040c0d7c20 */ /* 0x000fe20008400000 */
[--C-:B------:R-:W-:Y:S01]  /*0b40*/  SHF.R.S32.HI R0, RZ, 0x3, R3.reuse ;  /* 0x00000003ff007819 */ /* 0x100fe20000011403 */
[----:B------:R-:W-:Y:S01]  /*0b50*/  ULDC UR4, c[0x0][0x154] ;  /* 0x0000550000047ab9 */ /* 0x000fe20000000800 */
[----:B------:R-:W-:-:S02]  /*0b60*/  SHF.R.S32.HI R3, RZ, 0x1f, R3 ;  /* 0x0000001fff037819 */ /* 0x000fc40000011403 */
[----:B------:R-:W-:Y:S01]  /*0b70*/  SHF.R.S32.HI R12, RZ, 0x1f, R9 ;  /* 0x0000001fff0c7819 */ /* 0x000fe20000011409 */
[----:B------:R-:W1:Y:S01]  /*0b80*/  F2I.U32.TRUNC.NTZ R13, R13 ;  /* 0x0000000d000d7305 */ /* 0x000e62000020f000 */
[----:B------:R-:W-:Y:S01]  /*0b90*/  LEA.HI R11, R3, R0, RZ, 0x2 ;  /* 0x00000000030b7211 */ /* 0x000fe200078f10ff */
[----:B------:R-:W-:Y:S01]  /*0ba0*/  VOTEU.ALL UP1, P0 ;  /* 0x00000000003f7886 */ /* 0x000fe20000020000 */
[----:B------:R-:W-:Y:S01]  /*0bb0*/  LEA.HI R12, R12, R9, RZ, 0x2 ;  /* 0x000000090c0c7211 */ /* 0x000fe200078f10ff */
[----:B------:R-:W-:Y:S01]  /*0bc0*/  VOTEU.ALL UP0, P0 ;  /* 0x00000000003f7886 */ /* 0x000fe20000000000 */
[----:B------:R-:W-:Y:S01]  /*0bd0*/  SHF.R.S32.HI R3, RZ, 0x1f, R2 ;  /* 0x0000001fff037819 */ /* 0x000fe20000011402 */
[----:B------:R-:W-:Y:S01]  /*0be0*/  VOTEU.ALL UP2, P1 ;  /* 0x00000000003f7886 */ /* 0x000fe20000840000 */
[----:B------:R-:W-:Y:S01]  /*0bf0*/  LOP3.LUT R11, R11, 0xfffffffc, RZ, 0xc0, !PT ;  /* 0xfffffffc0b0b7812 */ /* 0x000fe200078ec0ff */
[----:B------:R-:W2:Y:S01]  /*0c00*/  @!UP1 S2UR UR7, SR_CgaCtaId ;  /* 0x00000000000799c3 */ /* 0x000ea20000008800 */
[----:B------:R-:W-:Y:S01]  /*0c10*/  LOP3.LUT R12, R12, 0x3ffffffc, RZ, 0xc0, !PT ;  /* 0x3ffffffc0c0c7812 */ /* 0x000fe200078ec0ff */
[----:B------:R-:W-:Y:S01]  /*0c20*/  @!UP1 UMOV UR6, 0x400 ;  /* 0x0000040000069882 */ /* 0x000fe20000000000 */
[----:B------:R-:W-:Y:S01]  /*0c30*/  LEA.HI R3, R3, R2, RZ, 0x2 ;  /* 0x0000000203037211 */ /* 0x000fe200078f10ff */
[----:B------:R-:W-:Y:S01]  /*0c40*/  IMAD.IADD R11, R0, 0x1, -R11 ;  /* 0x00000001000b7824 */ /* 0x000fe200078e0a0b */
[----:B------:R-:W-:Y:S01]  /*0c50*/  @!UP2 UMOV UR9, 0x400 ;  /* 0x000004000009a882 */ /* 0x000fe20000000000 */
[----:B------:R-:W-:Y:S01]  /*0c60*/  IMAD.IADD R12, R9, 0x1, -R12 ;  /* 0x00000001090c7824 */ /* 0x000fe200078e0a0c */
[----:B------:R-:W-:Y:S01]  /*0c70*/  LOP3.LUT R3, R3, 0xfffffffc, RZ, 0xc0, !PT ;  /* 0xfffffffc03037812 */ /* 0x000fe200078ec0ff */
[----:B------:R-:W0:Y:S01]  /*0c80*/  @!UP2 S2UR UR10, SR_CgaCtaId ;  /* 0x00000000000aa9c3 */ /* 0x000e220000008800 */
[----:B-1----:R-:W-:Y:S01]  /*0c90*/  IMAD.MOV R13, RZ, RZ, -R13 ;  /* 0x000000ffff0d7224 */ /* 0x002fe200078e0a0d */
[----:B------:R-:W-:Y:S01]  /*0ca0*/  VOTEU.ALL UP3, P1 ;  /* 0x00000000003f7886 */ /* 0x000fe20000860000 */
[----:B------:R-:W-:Y:S01]  /*0cb0*/  IMAD R11, R12, 0x4, R11 ;  /* 0x000000040c0b7824 */ /* 0x000fe200078e020b */
[----:B------:R-:W-:Y:S01]  /*0cc0*/  VOTEU.ALL UP4, P1 ;  /* 0x00000000003f7886 */ /* 0x000fe20000880000 */
[----:B------:R-:W-:Y:S01]  /*0cd0*/  IMAD.IADD R9, R2, 0x1, -R3 ;  /* 0x0000000102097824 */ /* 0x000fe200078e0a03 */
[----:B---3--:R-:W-:Y:S01]  /*0ce0*/  I2FP.F32.U32 R2, R6 ;  /* 0x0000000600027245 */ /* 0x008fe20000201000 */
[----:B----4-:R-:W-:Y:S01]  /*0cf0*/  IMAD R21, R14, R13, UR12 ;  /* 0x0000000c0e157e24 */ /* 0x010fe2000f8e020d */
[C---:B------:R-:W-:Y:S01]  /*0d00*/  LEA.HI R0, R11.reuse, R11, RZ, 0x1 ;  /* 0x0000000b0b007211 */ /* 0x040fe200078f08ff */
[C---:B------:R-:W-:Y:S01]  /*0d10*/  IMAD.SHL.U32 R56, R11.reuse, 0x4, RZ ;  /* 0x000000040b387824 */ /* 0x040fe200078e00ff */
[----:B------:R-:W-:Y:S01]  /*0d20*/  VOTEU.ALL UP5, P1 ;  /* 0x00000000003f7886 */ /* 0x000fe200008a0000 */
[----:B------:R-:W-:Y:S01]  /*0d30*/  FMUL R2, R2, UR4 ;  /* 0x0000000402027c20 */ /* 0x000fe20008400000 */
[----:B------:R-:W-:Y:S01]  /*0d40*/  LOP3.LUT R0, R0, 0xfffffffe, RZ, 0xc0, !PT ;  /* 0xfffffffe00007812 */ /* 0x000fe200078ec0ff */
[----:B------:R-:W-:Y:S01]  /*0d50*/  UMOV UR4, 0x20 ;  /* 0x0000002000047882 */ /* 0x000fe20000000000 */
[----:B------:R-:W-:Y:S01]  /*0d60*/  LOP3.LUT R56, R11, 0xc, R56, 0x78, !PT ;  /* 0x0000000c0b387812 */ /* 0x000fe200078e7838 */
[----:B------:R-:W-:-:S04]  /*0d70*/  @!UP1 UIADD3 UR4, -UR4, 0x100000, URZ ;  /* 0x0010000004049890 */ /* 0x000fc8000fffe13f */
[----:B------:R-:W-:Y:S02]  /*0d80*/  @!UP1 USHF.L.U32 UR5, UR4, 0xb, URZ ;  /* 0x0000000b04059899 */ /* 0x000fe4000800063f */
[----:B------:R-:W-:Y:S01]  /*0d90*/  @!UP1 USHF.L.U32 UR4, UR4, 0x1, URZ ;  /* 0x0000000104049899 */ /* 0x000fe2000800063f */
[----:B-----5:R-:W-:Y:S01]  /*0da0*/  ISETP.EQ.U32.AND P2, PT, R15, 0x1, PT ;  /* 0x000000010f00780c */ /* 0x020fe20003f42070 */
[----:B------:R-:W-:Y:S01]  /*0db0*/  IMAD.IADD R0, R11, 0x1, -R0 ;  /* 0x000000010b007824 */ /* 0x000fe200078e0a00 */
[----:B------:R-:W1:Y:S01]  /*0dc0*/  F2I.U32.TRUNC.NTZ R2, R2 ;  /* 0x0000000200027305 */ /* 0x000e62000020f000 */
[----:B--2---:R-:W-:Y:S01]  /*0dd0*/  @!UP1 ULEA UR8, UR7, UR6, 0x18 ;  /* 0x0000000607089291 */ /* 0x004fe2000f8ec03f */
[----:B------:R-:W-:Y:S01]  /*0de0*/  R2UR UR43, R16 ;  /* 0x00000000102b72ca */ /* 0x000fe200000e0000 */
[----:B------:R-:W-:-:S04]  /*0df0*/  @!UP2 UIADD3 UR6, -UR11, 0x100000, URZ ;  /* 0x001000000b06a890 */ /* 0x000fc8000fffe13f */
[----:B------:R-:W-:Y:S02]  /*0e00*/  @!UP2 USHF.L.U32 UR7, UR6, 0xb, URZ ;  /* 0x0000000b0607a899 */ /* 0x000fe4000800063f */
[----:B------:R-:W-:Y:S01]  /*0e10*/  @!UP2 USHF.L.U32 UR6, UR6, 0x1, URZ ;  /* 0x000000010606a899 */ /* 0x000fe2000800063f */
[----:B------:R-:W-:Y:S01]  /*0e20*/  ISETP.NE.AND P3, PT, R0, R21, PT ;  /* 0x000000150000720c */ /* 0x000fe20003f65270 */
[----:B------:R-:W-:Y:S01]  /*0e30*/  VOTEU.ALL UP1, P0 ;  /* 0x00000000003f7886 */ /* 0x000fe20000020000 */
[----:B0-----:R-:W-:Y:S01]  /*0e40*/  @!UP2 ULEA UR9, UR10, UR9, 0x18 ;  /* 0x000000090a09a291 */ /* 0x001fe2000f8ec03f */
[----:B------:R-:W-:Y:S01]  /*0e50*/  LOP3.LUT P0, RZ, R5, 0x7, RZ, 0xc0, !PT ;  /* 0x0000000705ff7812 */ /* 0x000fe2000780c0ff */
[----:B------:R-:W-:Y:S01]  /*0e60*/  VOTEU.ALL UP2, P1 ;  /* 0x00000000003f7886 */ /* 0x000fe20000840000 */
[----:B------:R-:W-:Y:S02]  /*0e70*/  ISETP.NE.AND P1, PT, R9, 0x3, PT ;  /* 0x000000030900780c */ /* 0x000fe40003f25270 */
[----:B------:R-:W-:-:S02]  /*0e80*/  ISETP.LT.U32.AND P0, PT, R56, 0x4, !P0 ;  /* 0x000000043800780c */ /* 0x000fc40004701070 */
[----:B------:R-:W-:Y:S01]  /*0e90*/  ISETP.EQ.OR P1, PT, R9, RZ, !P1 ;  /* 0x000000ff0900720c */ /* 0x000fe20004f22670 */
[----:B------:R-:W0:Y:S02]  /*0ea0*/  FENCE.VIEW.ASYNC.S ;  /* 0x00000000000073c6 */ /* 0x000e240000000000 */
[----:B0-----:R0:W2:Y:S01]  /*0eb0*/  @!UP0 SYNCS.EXCH.64 URZ, [UR8+0x3b0], UR4 ;  /* 0x0003b004083f85b2 */ /* 0x0010a20008000100 */
[----:B-1----:R-:W-:Y:S01]  /*0ec0*/  IMAD.MOV R20, RZ, RZ, -R2 ;  /* 0x000000ffff147224 */ /* 0x002fe200078e0a02 */
[----:B------:R-:W-:-:S03]  /*0ed0*/  @P3 LEA.HI R0, R56, R56, RZ, 0x1 ;  /* 0x0000003838003211 */ /* 0x000fc600078f08ff */
[----:B------:R-:W-:Y:S01]  /*0ee0*/  IMAD R3, R25, R20, R6 ;  /* 0x0000001419037224 */ /* 0x000fe200078e0206 */
[----:B------:R-:W-:Y:S02]  /*0ef0*/  ISETP.EQ.AND P1, PT, R10, RZ, P1 ;  /* 0x000000ff0a00720c */ /* 0x000fe40000f22270 */
[----:B------:R-:W-:Y:S02]  /*0f00*/  @P3 SHF.R.S32.HI R0, RZ, 0x1, R0 ;  /* 0x00000001ff003819 */ /* 0x000fe40000011400 */
[----:B------:R-:W-:Y:S02]  /*0f10*/  SEL R23, RZ, 0x1, !P1 ;  /* 0x00000001ff177807 */ /* 0x000fe40004800000 */
[----:B------:R-:W-:Y:S02]  /*0f20*/  @P3 ISETP.NE.AND P5, PT, R0, R3, PT ;  /* 0x000000030000320c */ /* 0x000fe40003fa5270 */
[----:B------:R-:W-:Y:S01]  /*0f30*/  SEL R0, RZ, 0x1, !P0 ;  /* 0x00000001ff007807 */ /* 0x000fe20004000000 */
[----:B------:R0:W1:Y:S01]  /*0f40*/  @!UP1 SYNCS.EXCH.64 URZ, [UR8+0x3b8], UR4 ;  /* 0x0003b804083f95b2 */ /* 0x0000620008000100 */
[----:B------:R-:W-:Y:S01]  /*0f50*/  NOP ;  /* 0x0000000000007918 */ /* 0x000fe20000000000 */
[----:B------:R-:W-:-:S02]  /*0f60*/  @P3 SEL R57, RZ, 0x1, P5 ;  /* 0x00000001ff393807 */ /* 0x000fc40002800000 */
[----:B------:R-:W-:Y:S02]  /*0f70*/  SEL R23, R23, 0x2, P6 ;  /* 0x0000000217177807 */ /* 0x000fe40003000000 */
[----:B------:R-:W-:Y:S01]  /*0f80*/  LOP3.LUT R57, R57, R0, RZ, 0xc0, !PT ;  /* 0x0000000039397212 */ /* 0x000fe200078ec0ff */
[----:B------:R0:W3:Y:S01]  /*0f90*/  @!UP2 SYNCS.EXCH.64 URZ, [UR9+0x390], UR6 ;  /* 0x00039006093fa5b2 */ /* 0x0000e20008000100 */
[----:B------:R0:W4:Y:S01]  /*0fa0*/  @!UP3 SYNCS.EXCH.64 URZ, [UR9+0x398], UR6 ;  /* 0x00039806093fb5b2 */ /* 0x0001220008000100 */
[----:B------:R0:W0:Y:S01]  /*0fb0*/  @!UP4 SYNCS.EXCH.64 URZ, [UR9+0x3a0], UR6 ;  /* 0x0003a006093fc5b2 */ /* 0x0000220008000100 */
[----:B------:R0:W0:Y:S01]  /*0fc0*/  @!UP5 SYNCS.EXCH.64 URZ, [UR9+0x3a8], UR6 ;  /* 0x0003a806093fd5b2 */ /* 0x0000220008000100 */
[----:B------:R-:W-:Y:S01]  /*0fd0*/  NOP ;  /* 0x0000000000007918 */ /* 0x000fe20000000000 */
[----:B--2---:R-:W-:Y:S05]  /*0fe0*/  @!P2 BRA `(.L_x_4) ;  /* 0x000000000008a947 */ /* 0x004fea0003800000 */
[----:B01-34-:R-:W-:Y:S01]  /*0ff0*/  UCGABAR_ARV ;  /* 0x00000000000079c7 */ /* 0x01bfe20008000000 */
[----:B------:R-:W-:Y:S05]  /*1000*/  BRA `(.L_x_5) ;  /* 0x0000000000047947 */ /* 0x000fea0003800000 */
.L_x_4:
[----:B01-34-:R-:W-:Y:S01]  /*1010*/  NOP ;  /* 0x0000000000007918 */ /* 0x01bfe20000000000 */
.L_x_5:
[----:B------:R-:W-:Y:S01]  /*1020*/  ULDC.64 UR4, c[0x0][0x598] ;  /* 0x0001660000047ab9 */ /* 0x000fe20000000a00 */
[----:B------:R-:W-:Y:S01]  /*1030*/  ULDC.64 UR36, c[0x0][0x208] ;  /* 0x0000820000247ab9 */ /* 0x000fe20000000a00 */
[----:B------:R-:W-:-:S04]  /*1040*/  ISETP.NE.U32.AND P0, PT, RZ, UR4, PT ;  /* 0x00000004ff007c0c */ /* 0x000fc8000bf05070 */
[----:B------:R-:W-:-:S13]  /*1050*/  ISETP.NE.AND.EX P0, PT, RZ, UR5, PT, P0 ;  /* 0x00000005ff007c0c */ /* 0x000fda000bf05300 */
[----:B------:R-:W-:Y:S05]  /*1060*/  @!P0 BRA `(.L_x_6) ;  /* 0x00000000001c8947 */ /* 0x000fea0003800000 */
[----:B------:R-:W0:Y:S02]  /*1070*/  LDC.64 R2, c[0x0][0x598] ;  /* 0x00016600ff027b82 */ /* 0x000e240000000a00 */
[----:B0-----:R-:W2:Y:S02]  /*1080*/  LDG.E.64 R2, desc[UR36][R2.64] ;  /* 0x0000002402027981 */ /* 0x001ea4000c1e1b00 */
[----:B--2---:R-:W-:-:S04]  /*1090*/  ISETP.NE.U32.AND P0, PT, R2, RZ, PT ;  /* 0x000000ff0200720c */ /* 0x004fc80003f05070 */
[----:B------:R-:W-:-:S13]  /*10a0*/  ISETP.NE.AND.EX P0, PT, R3, RZ, PT, P0 ;  /* 0x000000ff0300720c */ /* 0x000fda0003f05300 */
[----:B------:R-:W-:Y:S05]  /*10b0*/  @!P0 BRA `(.L_x_6) ;  /* 0x0000000000088947 */ /* 0x000fea0003800000 */
[----:B------:R0:W5:Y:S01]  /*10c0*/  LD.E R58, desc[UR36][R2.64] ;  /* 0x00000024023a7980 */ /* 0x000162000c101900 */
[----:B------:R-:W-:Y:S05]  /*10d0*/  BRA `(.L_x_7) ;  /* 0x0000000000247947 */ /* 0x000fea0003800000 */
.L_x_6:
[----:B------:R-:W-:Y:S02]  /*10e0*/  ULDC.64 UR4, c[0x0][0x588] ;  /* 0x0001620000047ab9 */ /* 0x000fe40000000a00 */
[----:B------:R-:W-:-:S04]  /*10f0*/  ISETP.NE.U32.AND P0, PT, RZ, UR4, PT ;  /* 0x00000004ff007c0c */ /* 0x000fc8000bf05070 */
[----:B------:R-:W-:-:S13]  /*1100*/  ISETP.NE.AND.EX P0, PT, RZ, UR5, PT, P0 ;  /* 0x00000005ff007c0c */ /* 0x000fda000bf05300 */
[----:B------:R-:W-:Y:S05]  /*1110*/  @!P0 BRA `(.L_x_8) ;  /* 0x00000000000c8947 */ /* 0x000fea0003800000 */
[----:B------:R-:W0:Y:S02]  /*1120*/  LDC.64 R58, c[0x0][0x588] ;  /* 0x00016200ff3a7b82 */ /* 0x000e240000000a00 */
[----:B0-----:R1:W5:Y:S01]  /*1130*/  LDG.E R58, desc[UR36][R58.64] ;  /* 0x000000243a3a7981 */ /* 0x001362000c1e1900 */
[----:B------:R-:W-:Y:S05]  /*1140*/  BRA `(.L_x_7) ;  /* 0x0000000000087947 */ /* 0x000fea0003800000 */
.L_x_8:
[----:B------:R-:W-:Y:S02]  /*1150*/  ULDC UR4, c[0x0][0x580] ;  /* 0x0001600000047ab9 */ /* 0x000fe40000000800 */
[----:B------:R-:W-:-:S07]  /*1160*/  IMAD.U32 R58, RZ, RZ, UR4 ;  /* 0x00000004ff3a7e24 */ /* 0x000fce000f8e00ff */
.L_x_7:
[----:B------:R-:W-:Y:S02]  /*1170*/  ULDC.64 UR4, c[0x0][0x5a0] ;  /* 0x0001680000047ab9 */ /* 0x000fe40000000a00 */
[----:B------:R-:W-:-:S04]  /*1180*/  ISETP.NE.U32.AND P0, PT, RZ, UR4, PT ;  /* 0x00000004ff007c0c */ /* 0x000fc8000bf05070 */
[----:B------:R-:W-:-:S13]  /*1190*/  ISETP.NE.AND.EX P0, PT, RZ, UR5, PT, P0 ;  /* 0x00000005ff007c0c */ /* 0x000fda000bf05300 */
[----:B------:R-:W-:Y:S05]  /*11a0*/  @!P0 BRA `(.L_x_9) ;  /* 0x00000000001c8947 */ /* 0x000fea0003800000 */
[----:B0-----:R-:W0:Y:S02]  /*11b0*/  LDC.64 R2, c[0x0][0x5a0] ;  /* 0x00016800ff027b82 */ /* 0x001e240000000a00 */
[----:B0-----:R-:W2:Y:S02]  /*11c0*/  LDG.E.64 R2, desc[UR36][R2.64] ;  /* 0x0000002402027981 */ /* 0x001ea4000c1e1b00 */
[----:B--2---:R-:W-:-:S04]  /*11d0*/  ISETP.NE.U32.AND P0, PT, R2, RZ, PT ;  /* 0x000000ff0200720c */ /* 0x004fc80003f05070 */
[----:B------:R-:W-:-:S13]  /*11e0*/  ISETP.NE.AND.EX P0, PT, R3, RZ, PT, P0 ;  /* 0x000000ff0300720c */ /* 0x000fda0003f05300 */
[----:B------:R-:W-:Y:S05]  /*11f0*/  @!P0 BRA `(.L_x_9) ;  /* 0x0000000000088947 */ /* 0x000fea0003800000 */
[----:B-1----:R0:W5:Y:S01]  /*1200*/  LD.E R59, desc[UR36][R2.64] ;  /* 0x00000024023b7980 */ /* 0x002162000c101900 */
[----:B------:R-:W-:Y:S05]  /*1210*/  BRA `(.L_x_10) ;  /* 0x0000000000247947 */ /* 0x000fea0003800000 */
.L_x_9:
[----:B------:R-:W-:Y:S02]  /*1220*/  ULDC.64 UR4, c[0x0][0x590] ;  /* 0x0001640000047ab9 */ /* 0x000fe40000000a00 */
[----:B------:R-:W-:-:S04]  /*1230*/  ISETP.NE.U32.AND P0, PT, RZ, UR4, PT ;  /* 0x00000004ff007c0c */ /* 0x000fc8000bf05070 */
[----:B------:R-:W-:-:S13]  /*1240*/  ISETP.NE.AND.EX P0, PT, RZ, UR5, PT, P0 ;  /* 0x00000005ff007c0c */ /* 0x000fda000bf05300 */
[----:B------:R-:W-:Y:S05]  /*1250*/  @!P0 BRA `(.L_x_11) ;  /* 0x00000000000c8947 */ /* 0x000fea0003800000 */
[----:B0-----:R-:W1:Y:S02]  /*1260*/  LDC.64 R2, c[0x0][0x590] ;  /* 0x00016400ff027b82 */ /* 0x001e640000000a00 */
[----:B-1----:R1:W5:Y:S01]  /*1270*/  LDG.E R59, desc[UR36][R2.64] ;  /* 0x00000024023b7981 */ /* 0x002362000c1e1900 */
[----:B------:R-:W-:Y:S05]  /*1280*/  BRA `(.L_x_10) ;  /* 0x0000000000087947 */ /* 0x000fea0003800000 */
.L_x_11:
[----:B------:R-:W-:Y:S02]  /*1290*/  ULDC UR4, c[0x0][0x584] ;  /* 0x0001610000047ab9 */ /* 0x000fe40000000800 */
[----:B-1----:R-:W-:-:S07]  /*12a0*/  IMAD.U32 R59, RZ, RZ, UR4 ;  /* 0x00000004ff3b7e24 */ /* 0x002fce000f8e00ff */
.L_x_10:
[----:B01----:R-:W0:Y:S01]  /*12b0*/  LDC R2, c[0x0][0x65c] ;  /* 0x00019700ff027b82 */ /* 0x003e220000000800 */
[----:B------:R-:W-:Y:S01]  /*12c0*/  ULDC UR6, c[0x0][0x28c] ;  /* 0x0000a30000067ab9 */ /* 0x000fe20000000800 */
[----:B------:R-:W-:Y:S01]  /*12d0*/  ISETP.NE.AND P0, PT, R10, 0x2, PT ;  /* 0x000000020a00780c */ /* 0x000fe20003f05270 */
[----:B------:R-:W-:Y:S01]  /*12e0*/  UIADD3 UR6, UR6, 0x1f, URZ ;  /* 0x0000001f06067890 */ /* 0x000fe2000fffe03f */
[----:B------:R-:W-:Y:S01]  /*12f0*/  IMAD.U32 R10, RZ, RZ, UR12 ;  /* 0x0000000cff0a7e24 */ /* 0x000fe2000f8e00ff */
[----:B------:R-:W-:Y:S01]  /*1300*/  UMOV UR39, URZ ;  /* 0x0000003f00277c82 */ /* 0x000fe20008000000 */
[----:B------:R-:W-:Y:S01]  /*1310*/  UMOV UR38, URZ ;  /* 0x0000003f00267c82 */ /* 0x000fe20008000000 */
[----:B------:R-:W-:Y:S01]  /*1320*/  USHF.R.S32.HI UR7, URZ, 0x1f, UR6 ;  /* 0x0000001f3f077899 */ /* 0x000fe20008011406 */
[----:B------:R-:W-:-:S03]  /*1330*/  ULDC.64 UR8, c[0x0][0x650] ;  /* 0x0001940000087ab9 */ /* 0x000fc60000000a00 */
[----:B------:R-:W-:-:S04]  /*1340*/  ULEA.HI UR7, UR7, UR6, URZ, 0x5 ;  /* 0x0000000607077291 */ /* 0x000fc8000f8f283f */
[----:B------:R-:W-:Y:S01]  /*1350*/  USHF.R.S32.HI UR40, URZ, 0x5, UR7 ;  /* 0x000000053f287899 */ /* 0x000fe20008011407 */
[----:B0-----:R-:W-:-:S13]  /*1360*/  ISETP.NE.AND P1, PT, R2, 0x1, PT ;  /* 0x000000010200780c */ /* 0x001fda0003f25270 */
[----:B------:R-:W0:Y:S01]  /*1370*/  @P1 LDC R17, c[0x0][0x10] ;  /* 0x00000400ff111b82 */ /* 0x000e220000000800 */
[----:B------:R-:W-:Y:S02]  /*1380*/  @P1 IMAD.MOV.U32 R7, RZ, RZ, RZ ;  /* 0x000000ffff071224 */ /* 0x000fe400078e00ff */
[----:B------:R-:W-:-:S05]  /*1390*/  @P1 IMAD.MOV.U32 R11, RZ, RZ, RZ ;  /* 0x000000ffff0b1224 */ /* 0x000fca00078e00ff */
[----:B------:R-:W1:Y:S01]  /*13a0*/  @!P1 LDC R3, c[0x0][0xc] ;  /* 0x00000300ff039b82 */ /* 0x000e620000000800 */
[----:B------:R-:W-:Y:S01]  /*13b0*/  ULDC UR4, c[0x0][0xc] ;  /* 0x0000030000047ab9 */ /* 0x000fe20000000800 */
[----:B------:R-:W-:Y:S02]  /*13c0*/  ULDC UR5, c[0x0][0x10] ;  /* 0x0000040000057ab9 */ /* 0x000fe40000000800 */
[----:B------:R-:W-:-:S04]  /*13d0*/  UIMAD.WIDE.U32 UR4, UR4, UR5, URZ ;  /* 0x00000005040472a5 */ /* 0x000fc8000f8e003f */
[----:B------:R-:W2:Y:S01]  /*13e0*/  LDC R0, c[0x0][0x14] ;  /* 0x00000500ff007b82 */ /* 0x000ea20000000800 */
[----:B0-----:R-:W-:-:S04]  /*13f0*/  @P1 IMAD.WIDE.U32 R16, R17, UR12, R6 ;  /* 0x0000000c11101c25 */ /* 0x001fc8000f8e0006 */
[----:B------:R-:W-:Y:S02]  /*1400*/  @P1 IMAD.IADD R17, R17, 0x1, R11 ;  /* 0x0000000111111824 */ /* 0x000fe400078e020b */
[----:B------:R-:W-:Y:S02]  /*1410*/  IMAD.MOV.U32 R11, RZ, RZ, RZ ;  /* 0x000000ffff0b7224 */ /* 0x000fe400078e00ff */
[----:B-1----:R-:W-:-:S04]  /*1420*/  @!P1 IMAD.WIDE.U32 R10, R6, R3, R10 ;  /* 0x00000003060a9225 */ /* 0x002fc800078e000a */
[----:B------:R-:W-:Y:S02]  /*1430*/  @!P1 IMAD.MOV.U32 R16, RZ, RZ, R10 ;  /* 0x000000ffff109224 */ /* 0x000fe400078e000a */
[----:B--2---:R-:W-:-:S04]  /*1440*/  IMAD.WIDE.U32 R12, R0, UR4, RZ ;  /* 0x00000004000c7c25 */ /* 0x004fc8000f8e00ff */
[----:B------:R-:W-:Y:S01]  /*1450*/  IMAD R3, R0, UR5, RZ ;  /* 0x0000000500037c24 */ /* 0x000fe2000f8e02ff */
[----:B------:R0:W-:Y:S01]  /*1460*/  STL.64 [R1], R12 ;  /* 0x0000000c01007387 */ /* 0x0001e20000100a00 */
[----:B------:R-:W-:Y:S02]  /*1470*/  @!P1 IMAD.MOV.U32 R17, RZ, RZ, R11 ;  /* 0x000000ffff119224 */ /* 0x000fe400078e000b */
[----:B------:R-:W-:Y:S01]  /*1480*/  IMAD.IADD R0, R13, 0x1, R3 ;  /* 0x000000010d007824 */ /* 0x000fe200078e0203 */
[----:B------:R-:W-:Y:S06]  /*1490*/  @P0 BRA `(.L_x_12) ;  /* 0x0000000000200947 */ /* 0x000fec0003800000 */
[----:B------:R-:W-:Y:S01]  /*14a0*/  UISETP.GE.U32.AND UP0, UPT, UR40, 0x38, UPT ;  /* 0x000000382800788c */ /* 0x000fe2000bf06070 */
[----:B------:R-:W-:Y:S01]  /*14b0*/  IADD3 R16, P0, R16, R12, RZ ;  /* 0x0000000c10107210 */ /* 0x000fe20007f1e0ff */
[----:B------:R-:W-:Y:S01]  /*14c0*/  USHF.R.U32.HI UR4, URZ, 0x3, UR40 ;  /* 0x000000033f047899 */ /* 0x000fe20008011628 */
[----:B------:R-:W-:-:S03]  /*14d0*/  UMOV UR38, URZ ;  /* 0x0000003f00267c82 */ /* 0x000fc60008000000 */
[----:B------:R-:W-:Y:S01]  /*14e0*/  UIMAD.WIDE.U32 UR4, UR4, 0x24924925, URZ ;  /* 0x24924925040478a5 */ /* 0x000fe2000f8e003f */
[----:B------:R-:W-:-:S03]  /*14f0*/  IMAD.X R17, R0, 0x1, R17, P0 ;  /* 0x0000000100117824 */ /* 0x000fc600000e0611 */
[----:B------:R-:W-:Y:S02]  /*1500*/  UIMAD UR39, UR5, -0x38, UR40 ;  /* 0xffffffc8052778a4 */ /* 0x000fe4000f8e0228 */
[----:B------:R-:W-:-:S12]  /*1510*/  @UP0 ULOP3.LUT UR38, UR5, 0x1, URZ, 0xc0, !UPT ;  /* 0x0000000105260892 */ /* 0x000fd8000f8ec03f */
.L_x_12:
[----:B------:R-:W-:Y:S01]  /*1520*/  ISETP.GE.U32.AND P0, PT, R16, UR8, PT ;  /* 0x0000000810007c0c */ /* 0x000fe2000bf06070 */
[----:B------:R-:W-:Y:S01]  /*1530*/  IMAD.MOV.U32 R22, RZ, RZ, -0x1 ;  /* 0xffffffffff167424 */ /* 0x000fe200078e00ff */
[----:B------:R-:W-:Y:S01]  /*1540*/  PRMT R3, RZ, 0x7610, R3 ;  /* 0x00007610ff037816 */ /* 0x000fe20000000003 */
[----:B------:R-:W-:Y:S01]  /*1550*/  IMAD.MOV.U32 R19, RZ, RZ, -0x1 ;  /* 0xffffffffff137424 */ /* 0x000fe200078e00ff */
[----:B------:R-:W-:Y:S01]  /*1560*/  ISETP.GE.U32.AND.EX P0, PT, R17, UR9, PT, P0 ;  /* 0x0000000911007c0c */ /* 0x000fe2000bf06100 */
[----:B------:R-:W-:-:S12]  /*1570*/  IMAD.MOV.U32 R18, RZ, RZ, -0x1 ;  /* 0xffffffffff127424 */ /* 0x000fd800078e00ff */
[----:B------:R-:W-:Y:S05]  /*1580*/  @P0 BRA `(.L_x_13) ;  /* 0x0000000400280947 */ /* 0x000fea0003800000 */
[----:B------:R-:W1:Y:S01]  /*1590*/  LDC.64 R26, c[0x0][0x628] ;  /* 0x00018a00ff1a7b82 */ /* 0x000e620000000a00 */
[----:B------:R-:W-:Y:S02]  /*15a0*/  IMAD.MOV.U32 R10, RZ, RZ, R16 ;  /* 0x000000ffff0a7224 */ /* 0x000fe400078e0010 */
[----:B------:R-:W-:-:S05]  /*15b0*/  IMAD.MOV.U32 R11, RZ, RZ, R17 ;  /* 0x000000ffff0b7224 */ /* 0x000fca00078e0011 */
[----:B------:R-:W2:Y:S08]  /*15c0*/  LDC R18, c[0x0][0x630] ;  /* 0x00018c00ff127b82 */ /* 0x000eb00000000800 */
[----:B------:R-:W3:Y:S01]  /*15d0*/  LDC.64 R28, c[0x0][0x620] ;  /* 0x00018800ff1c7b82 */ /* 0x000ee20000000a00 */
[----:B-1----:R-:W-:-:S04]  /*15e0*/  ISETP.NE.U32.AND P0, PT, R26, RZ, PT ;  /* 0x000000ff1a00720c */ /* 0x002fc80003f05070 */
[----:B------:R-:W-:-:S13]  /*15f0*/  ISETP.NE.AND.EX P0, PT, R27, RZ, PT, P0 ;  /* 0x000000ff1b00720c */ /* 0x000fda0003f05300 */
[----:B--23--:R-:W-:Y:S05]  /*1600*/  @!P0 BRA `(.L_x_14) ;  /* 0x0000000000288947 */ /* 0x00cfea0003800000 */
[----:B------:R-:W1:Y:S02]  /*1610*/  LDC R3, c[0x0][0x634] ;  /* 0x00018d00ff037b82 */ /* 0x000e640000000800 */
[----:B-1----:R-:W-:-:S05]  /*1620*/  IADD3 R3, P0, R16, R3, RZ ;  /* 0x0000000310037210 */ /* 0x002fca0007f1e0ff */
[----:B------:R-:W-:-:S04]  /*1630*/  IMAD.X R19, RZ, RZ, R17, P0 ;  /* 0x000000ffff137224 */ /* 0x000fc800000e0611 */
[----:B------:R-:W-:-:S04]  /*1640*/  IMAD.WIDE.U32 R10, R19, R26, RZ ;  /* 0x0000001a130a7225 */ /* 0x000fc800078e00ff */
[----:B0-----:R-:W-:-:S04]  /*1650*/  IMAD.WIDE.U32 R12, P0, R3, R27, R10 ;  /* 0x0000001b030c7225 */ /* 0x001fc8000780000a */
[----:B------:R-:W-:-:S04]  /*1660*/  IMAD.WIDE.U32 R10, R3, R26, RZ ;  /* 0x0000001a030a7225 */ /* 0x000fc800078e00ff */
[----:B------:R-:W-:Y:S01]  /*1670*/  IMAD.X R15, RZ, RZ, RZ, P0 ;  /* 0x000000ffff0f7224 */ /* 0x000fe200000e06ff */
[----:B------:R-:W-:Y:S01]  /*1680*/  IADD3 RZ, P0, R11, R12, RZ ;  /* 0x0000000c0bff7210 */ /* 0x000fe20007f1e0ff */
[----:B------:R-:W-:-:S04]  /*1690*/  IMAD.MOV.U32 R14, RZ, RZ, R13 ;  /* 0x000000ffff0e7224 */ /* 0x000fc800078e000d */
[----:B------:R-:W-:-:S08]  /*16a0*/  IMAD.WIDE.U32.X R10, R19, R27, R14, P0 ;  /* 0x0000001b130a7225 */ /* 0x000fd000000e040e */
.L_x_14:
[----:B------:R-:W1:Y:S01]  /*16b0*/  LDC.64 R32, c[0x0][0x640] ;  /* 0x00019000ff207b82 */ /* 0x000e620000000a00 */
[-CC-:B------:R-:W-:Y:S02]  /*16c0*/  SHF.R.U64 R30, R10, R18.reuse, R11.reuse ;  /* 0x000000120a1e7219 */ /* 0x180fe4000000120b */
[----:B------:R-:W-:Y:S02]  /*16d0*/  SHF.R.U32.HI R3, RZ, R18, R11 ;  /* 0x00000012ff037219 */ /* 0x000fe4000001160b */
[----:B0-----:R-:W-:-:S03]  /*16e0*/  IADD3 R13, P0, RZ, -R30, RZ ;  /* 0x8000001eff0d7210 */ /* 0x001fc60007f1e0ff */
[----:B------:R-:W0:Y:S02]  /*16f0*/  LDC R14, c[0x0][0x618] ;  /* 0x00018600ff0e7b82 */ /* 0x000e240000000800 */
[----:B------:R-:W-:Y:S02]  /*1700*/  IMAD.X R3, RZ, RZ, ~R3, P0 ;  /* 0x000000ffff037224 */ /* 0x000fe400000e0e03 */
[----:B------:R-:W-:-:S04]  /*1710*/  IMAD.WIDE.U32 R10, R13, R28, R16 ;  /* 0x0000001c0d0a7225 */ /* 0x000fc800078e0010 */
[----:B------:R-:W2:Y:S01]  /*1720*/  LDC R15, c[0x0][0x608] ;  /* 0x00018200ff0f7b82 */ /* 0x000ea20000000800 */
[----:B------:R-:W-:Y:S02]  /*1730*/  IMAD R12, R3, R28, RZ ;  /* 0x0000001c030c7224 */ /* 0x000fe400078e02ff */
[----:B------:R-:W-:Y:S02]  /*1740*/  IMAD.MOV.U32 R28, RZ, RZ, 0x1 ;  /* 0x00000001ff1c7424 */ /* 0x000fe400078e00ff */
[----:B------:R-:W-:Y:S02]  /*1750*/  IMAD R3, R13, R29, R12 ;  /* 0x0000001d0d037224 */ /* 0x000fe400078e020c */
[----:B------:R-:W-:Y:S01]  /*1760*/  IMAD.MOV.U32 R12, RZ, RZ, -0x1 ;  /* 0xffffffffff0c7424 */ /* 0x000fe200078e00ff */
[----:B------:R-:W3:Y:S01]  /*1770*/  LDC R31, c[0x0][0x658] ;  /* 0x00019600ff1f7b82 */ /* 0x000ee20000000800 */
[----:B------:R-:W-:Y:S01]  /*1780*/  IMAD.IADD R3, R11, 0x1, R3 ;  /* 0x000000010b037824 */ /* 0x000fe200078e0203 */
[----:B-1----:R-:W-:-:S04]  /*1790*/  ISETP.NE.U32.AND P0, PT, R32, RZ, PT ;  /* 0x000000ff2000720c */ /* 0x002fc80003f05070 */
[----:B------:R-:W-:Y:S02]  /*17a0*/  ISETP.NE.AND.EX P0, PT, R33, RZ, PT, P0 ;  /* 0x000000ff2100720c */ /* 0x000fe40003f05300 */
[----:B------:R-:W1:Y:S01]  /*17b0*/  LDC R24, c[0x0][0x600] ;  /* 0x00018000ff187b82 */ /* 0x000e620000000800 */
[-CC-:B0-----:R-:W-:Y:S02]  /*17c0*/  SHF.R.U64 R27, R10, R14.reuse, R3.reuse ;  /* 0x0000000e0a1b7219 */ /* 0x181fe40000001203 */
[----:B------:R-:W-:-:S05]  /*17d0*/  SHF.R.U32.HI R10, RZ, R14, R3 ;  /* 0x0000000eff0a7219 */ /* 0x000fca0000011603 */
[----:B------:R-:W0:Y:S01]  /*17e0*/  LDC R22, c[0x0][0x648] ;  /* 0x00019200ff167b82 */ /* 0x000e220000000800 */
[-CC-:B--2---:R-:W-:Y:S02]  /*17f0*/  SHF.R.U64 R35, R27, R15.reuse, R10.reuse ;  /* 0x0000000f1b237219 */ /* 0x184fe4000000120a */
[----:B------:R-:W-:-:S05]  /*1800*/  SHF.R.U32.HI R10, RZ, R15, R10 ;  /* 0x0000000fff0a7219 */ /* 0x000fca000001160a */
[----:B------:R-:W2:Y:S01]  /*1810*/  LDC R26, c[0x0][0x638] ;  /* 0x00018e00ff1a7b82 */ /* 0x000ea20000000800 */
[-CC-:B---3--:R-:W-:Y:S02]  /*1820*/  SHF.R.U64 R34, R35, R31.reuse, R10.reuse ;  /* 0x0000001f23227219 */ /* 0x188fe4000000120a */
[-C--:B------:R-:W-:Y:S02]  /*1830*/  SHF.L.U32 R3, R12, R31.reuse, RZ ;  /* 0x0000001f0c037219 */ /* 0x080fe400000006ff */
[----:B------:R-:W-:Y:S01]  /*1840*/  SHF.R.U32.HI R11, RZ, R31, R10 ;  /* 0x0000001fff0b7219 */ /* 0x000fe2000001160a */
[----:B------:R-:W-:Y:S01]  /*1850*/  IMAD.MOV.U32 R10, RZ, RZ, R34 ;  /* 0x000000ffff0a7224 */ /* 0x000fe200078e0022 */
[----:B------:R-:W-:Y:S01]  /*1860*/  LOP3.LUT R18, RZ, R3, RZ, 0x33, !PT ;  /* 0x00000003ff127212 */ /* 0x000fe200078e33ff */
[----:B------:R-:W3:Y:S01]  /*1870*/  LDC R29, c[0x0][0x610] ;  /* 0x00018400ff1d7b82 */ /* 0x000ee20000000800 */
[----:B------:R-:W-:Y:S05]  /*1880*/  @!P0 BRA `(.L_x_15) ;  /* 0x0000000000288947 */ /* 0x000fea0003800000 */
[----:B------:R-:W4:Y:S02]  /*1890*/  LDC R3, c[0x0][0x64c] ;  /* 0x00019300ff037b82 */ /* 0x000f240000000800 */
[----:B----4-:R-:W-:-:S05]  /*18a0*/  IADD3 R3, P0, R34, R3, RZ ;  /* 0x0000000322037210 */ /* 0x010fca0007f1e0ff */
[----:B------:R-:W-:-:S04]  /*18b0*/  IMAD.X R19, RZ, RZ, R11, P0 ;  /* 0x000000ffff137224 */ /* 0x000fc800000e060b */
[----:B------:R-:W-:-:S04]  /*18c0*/  IMAD.WIDE.U32 R10, R19, R32, RZ ;  /* 0x00000020130a7225 */ /* 0x000fc800078e00ff */
[----:B------:R-:W-:-:S04]  /*18d0*/  IMAD.WIDE.U32 R12, P0, R3, R33, R10 ;  /* 0x00000021030c7225 */ /* 0x000fc8000780000a */
[----:B------:R-:W-:-:S04]  /*18e0*/  IMAD.WIDE.U32 R10, R3, R32, RZ ;  /* 0x00000020030a7225 */ /* 0x000fc800078e00ff */
[----:B------:R-:W-:Y:S01]  /*18f0*/  IMAD.X R15, RZ, RZ, RZ, P0 ;  /* 0x000000ffff0f7224 */ /* 0x000fe200000e06ff */
[----:B------:R-:W-:Y:S01]  /*1900*/  IADD3 RZ, P0, R11, R12, RZ ;  /* 0x0000000c0bff7210 */ /* 0x000fe20007f1e0ff */
[----:B------:R-:W-:-:S04]  /*1910*/  IMAD.MOV.U32 R14, RZ, RZ, R13 ;  /* 0x000000ffff0e7224 */ /* 0x000fc800078e000d */
[----:B------:R-:W-:-:S08]  /*1920*/  IMAD.WIDE.U32.X R10, R19, R33, R14, P0 ;  /* 0x00000021130a7225 */ /* 0x000fd000000e040e */
.L_x_15:
[----:B0-----:R-:W-:Y:S01]  /*1930*/  SHF.R.U64 R7, R10, R22, R11 ;  /* 0x000000160a077219 */ /* 0x001fe2000000120b */
[----:B-1----:R-:W-:Y:S01]  /*1940*/  VIADD R10, R24, 0xffffffff ;  /* 0xffffffff180a7836 */ /* 0x002fe20000000000 */
[----:B------:R-:W-:Y:S01]  /*1950*/  SHF.L.U32 R3, R28, R31, RZ ;  /* 0x0000001f1c037219 */ /* 0x000fe200000006ff */
[----:B------:R-:W-:Y:S01]  /*1960*/  @P1 IMAD R21, R25, R20, R6 ;  /* 0x0000001419151224 */ /* 0x000fe200078e0206 */
[----:B------:R-:W-:Y:S01]  /*1970*/  LOP3.LUT R18, R35, R18, RZ, 0xc0, !PT ;  /* 0x0000001223127212 */ /* 0x000fe200078ec0ff */
[----:B------:R-:W-:Y:S02]  /*1980*/  IMAD.MOV R11, RZ, RZ, -R7 ;  /* 0x000000ffff0b7224 */ /* 0x000fe400078e0a07 */
[----:B------:R-:W-:Y:S02]  /*1990*/  IMAD.MOV.U32 R6, RZ, RZ, 0x1 ;  /* 0x00000001ff067424 */ /* 0x000fe400078e00ff */
[----:B------:R-:W-:Y:S01]  /*19a0*/  IMAD R18, R3, R7, R18 ;  /* 0x0000000703127224 */ /* 0x000fe200078e0212 */
[----:B------:R-:W-:Y:S01]  /*19b0*/  LOP3.LUT R7, R27, R10, RZ, 0xc0, !PT ;  /* 0x0000000a1b077212 */ /* 0x000fe200078ec0ff */
[----:B--2---:R-:W-:-:S02]  /*19c0*/  IMAD R3, R11, R26, R34 ;  /* 0x0000001a0b037224 */ /* 0x004fc400078e0222 */
[----:B---3--:R-:W-:Y:S02]  /*19d0*/  IMAD R22, R18, R29, R21 ;  /* 0x0000001d12167224 */ /* 0x008fe400078e0215 */
[----:B------:R-:W-:Y:S01]  /*19e0*/  IMAD R7, R3, R24, R7 ;  /* 0x0000001803077224 */ /* 0x000fe200078e0207 */
[----:B------:R-:W-:Y:S01]  /*19f0*/  PRMT R3, R6, 0x7610, R3 ;  /* 0x0000761006037816 */ /* 0x000fe20000000003 */
[----:B------:R-:W-:-:S03]  /*1a00*/  IMAD.MOV.U32 R18, RZ, RZ, R30 ;  /* 0x000000ffff127224 */ /* 0x000fc600078e001e */
[----:B------:R-:W-:Y:S02]  /*1a10*/  SEL R19, R7, R22, !P1 ;  /* 0x0000001607137207 */ /* 0x000fe40004800000 */
[----:B------:R-:W-:-:S07]  /*1a20*/  SEL R22, R22, R7, !P1 ;  /* 0x0000000716167207 */ /* 0x000fce0004800000 */
.L_x_13:
[----:B------:R-:W-:Y:S05]  /*1a30*/  @!P2 BRA `(.L_x_16) ;  /* 0x00000000000ca947 */ /* 0x000fea0003800000 */
[----:B------:R-:W-:Y:S01]  /*1a40*/  UCGABAR_WAIT ;  /* 0x0000000000007dc7 */ /* 0x000fe20008000000 */
[----:B------:R-:W-:Y:S01]  /*1a50*/  CCTL.IVALL ;  /* 0x00000000ff00798f */ /* 0x000fe20002000000 */
[----:B------:R-:W-:Y:S05]  /*1a60*/  BRA `(.L_x_17) ;  /* 0x0000000000047947 */ /* 0x000fea0003800000 */
.L_x_16:
[----:B------:R-:W-:Y:S06]  /*1a70*/  BAR.SYNC.DEFER_BLOCKING 0x0 ;  /* 0x0000000000007b1d */ /* 0x000fec0000010000 */
.L_x_17:
[----:B------:R-:W-:Y:S05]  /*1a80*/  @!P4 BRA `(.L_x_18) ;  /* 0x0000002c00ecc947 */ /* 0x000fea0003800000 */
[----:B------:R-:W-:-:S13]  /*1a90*/  ISETP.GT.U32.AND P0, PT, R36, 0x1, PT ;  /* 0x000000012400780c */ /* 0x000fda0003f04070 */
[----:B------:R-:W-:Y:S05]  /*1aa0*/  @P0 EXIT ;  /* 0x000000000000094d */ /* 0x000fea0003800000 */
.L_x_19:
[----:B------:R-:W-:-:S08]  /*1ab0*/  NOP ;  /* 0x0000000000007918 */ /* 0x000fd00000000000 */
[----:B------:R-:W1:Y:S02]  /*1ac0*/  USETMAXREG.TRY_ALLOC.CTAPOOL UP0, 0xe8 ;  /* 0x000000e8000079c8 */ /* 0x000e640008000600 */
[----:B-1----:R-:W-:-:S13]  /*1ad0*/  PLOP3.LUT P0, PT, PT, PT, UP0, 0x80, 0x0 ;  /* 0x000000000000781c */ /* 0x002fda0003f0f008 */
[----:B------:R-:W-:Y:S05]  /*1ae0*/  @!P0 BRA `(.L_x_19) ;  /* 0xfffffffc00f08947 */ /* 0x000fea000383ffff */
[----:B------:R-:W-:-:S13]  /*1af0*/  LOP3.LUT P0, RZ, R3, 0xff, RZ, 0xc0, !PT ;  /* 0x000000ff03ff7812 */ /* 0x000fda000780c0ff */
[----:B------:R-:W-:Y:S05]  /*1b00*/  @!P0 EXIT ;  /* 0x000000000000894d */ /* 0x000fea0003800000 */
[----:B------:R-:W2:Y:S01]  /*1b10*/  LDL.64 R10, [R1] ;  /* 0x00000000010a7983 */ /* 0x000ea20000100a00 */
[----:B------:R-:W1:Y:S01]  /*1b20*/  S2UR UR4, SR_CgaCtaId ;  /* 0x00000000000479c3 */ /* 0x000e620000008800 */
[CC--:B------:R-:W-:Y:S01]  /*1b30*/  LEA.HI R3, R8.reuse, R5.reuse, RZ, 0x2 ;  /* 0x0000000508037211 */ /* 0x0c0fe200078f10ff */
[----:B------:R-:W-:Y:S01]  /*1b40*/  UMOV UR41, 0x400 ;  /* 0x0000040000297882 */ /* 0x000fe20000000000 */
[----:B------:R-:W-:Y:S01]  /*1b50*/  LEA.HI R8, R8, R5, RZ, 0x5 ;  /* 0x0000000508087211 */ /* 0x000fe200078f28ff */
[----:B------:R-:W-:Y:S01]  /*1b60*/  UISETP.LT.AND UP0, UPT, UR40, 0x1, UPT ;  /* 0x000000012800788c */ /* 0x000fe2000bf01270 */
[--C-:B------:R-:W-:Y:S01]  /*1b70*/  SHF.R.S32.HI R60, RZ, 0x2, R3.reuse ;  /* 0x00000002ff3c7819 */ /* 0x100fe20000011403 */
[----:B------:R-:W-:Y:S01]  /*1b80*/  UIADD3 UR5, UR43, -0x1, URZ ;  /* 0xffffffff2b057890 */ /* 0x000fe2000fffe03f */
[----:B------:R-:W-:Y:S01]  /*1b90*/  SHF.R.S32.HI R7, RZ, 0x1f, R3 ;  /* 0x0000001fff077819 */ /* 0x000fe20000011403 */
[----:B------:R-:W3:Y:S01]  /*1ba0*/  LDC R66, c[0x0][0x658] ;  /* 0x00019600ff427b82 */ /* 0x000ee20000000800 */
[----:B------:R-:W-:Y:S01]  /*1bb0*/  LOP3.LUT R4, R3, 0xfffffffc, RZ, 0xc0, !PT ;  /* 0xfffffffc03047812 */ /* 0x000fe200078ec0ff */
[----:B------:R-:W-:Y:S01]  /*1bc0*/  USEL UR42, UR40, 0x1, UP0 ;  /* 0x00000001282a7887 */ /* 0x000fe20008000000 */
[----:B------:R-:W-:Y:S01]  /*1bd0*/  LEA.HI R7, R7, R60, RZ, 0x3 ;  /* 0x0000003c07077211 */ /* 0x000fe200078f18ff */
[----:B------:R-:W-:Y:S01]  /*1be0*/  UISETP.NE.AND UP0, UPT, UR5, URZ, UPT ;  /* 0x0000003f0500728c */ /* 0x000fe2000bf05270 */
[----:B------:R-:W-:Y:S01]  /*1bf0*/  SHF.R.S32.HI R3, RZ, 0x5, R8 ;  /* 0x00000005ff037819 */ /* 0x000fe20000011408 */
[----:B------:R-:W-:Y:S01]  /*1c00*/  IMAD.IADD R4, R5, 0x1, -R4 ;  /* 0x0000000105047824 */ /* 0x000fe200078e0a04 */
[----:B------:R-:W-:Y:S01]  /*1c10*/  LOP3.LUT R7, R7, 0xfffffff8, RZ, 0xc0, !PT ;  /* 0xfffffff807077812 */ /* 0x000fe200078ec0ff */
[----:B------:R-:W4:Y:S01]  /*1c20*/  LDC.64 R64, c[0x0][0x5c8] ;  /* 0x00017200ff407b82 */ /* 0x000f220000000a00 */
[----:B------:R-:W-:Y:S01]  /*1c30*/  USEL UR7, URZ, 0x1, UP0 ;  /* 0x000000013f077887 */ /* 0x000fe20008000000 */
[----:B------:R-:W-:Y:S01]  /*1c40*/  IMAD.SHL.U32 R62, R4, 0x2, RZ ;  /* 0x00000002043e7824 */ /* 0x000fe200078e00ff */
[----:B------:R-:W-:Y:S01]  /*1c50*/  ULDC UR8, c[0x0][0x284] ;  /* 0x0000a10000087ab9 */ /* 0x000fe20000000800 */
[----:B------:R-:W-:Y:S01]  /*1c60*/  IMAD.IADD R60, R60, 0x1, -R7 ;  /* 0x000000013c3c7824 */ /* 0x000fe200078e0a07 */
[----:B------:R-:W-:Y:S01]  /*1c70*/  LOP3.LUT R73, R23, 0x1, RZ, 0xfc, !PT ;  /* 0x0000000117497812 */ /* 0x000fe200078efcff */
[----:B------:R-:W-:Y:S01]  /*1c80*/  IMAD.MOV.U32 R7, RZ, RZ, 0x1 ;  /* 0x00000001ff077424 */ /* 0x000fe200078e00ff */
[----:B------:R-:W-:Y:S01]  /*1c90*/  SHF.R.S32.HI R63, RZ, 0x1f, R62 ;  /* 0x0000001fff3f7819 */ /* 0x000fe2000001143e */
[----:B------:R-:W0:Y:S01]  /*1ca0*/  LDC R5, c[0x0][0x288] ;  /* 0x0000a200ff057b82 */ /* 0x000e220000000800 */
[--C-:B------:R-:W-:Y:S01]  /*1cb0*/  SHF.R.S32.HI R61, RZ, 0x1f, R60.reuse ;  /* 0x0000001fff3d7819 */ /* 0x100fe2000001143c */
[----:B-1----:R-:W-:Y:S01]  /*1cc0*/  ULEA UR41, UR4, UR41, 0x18 ;  /* 0x0000002904297291 */ /* 0x002fe2000f8ec03f */
[C-C-:B------:R-:W-:Y:S01]  /*1cd0*/  IMAD R71, R3.reuse, -0x10, -R60.reuse ;  /* 0xfffffff003477824 */ /* 0x140fe200078e0a3c */
[----:B------:R-:W-:Y:S01]  /*1ce0*/  USHF.L.U32 UR4, UR5, 0x3, URZ ;  /* 0x0000000305047899 */ /* 0x000fe2000800063f */
[----:B------:R-:W-:Y:S01]  /*1cf0*/  IMAD.U32 R74, RZ, RZ, UR7 ;  /* 0x00000007ff4a7e24 */ /* 0x000fe2000f8e00ff */
[----:B------:R-:W-:Y:S01]  /*1d00*/  UIADD3 UR5, UR41, 0x480, URZ ;  /* 0x0000048029057890 */ /* 0x000fe2000fffe03f */
[----:B------:R-:W-:Y:S01]  /*1d10*/  IMAD.WIDE R60, R3, 0x10, R60 ;  /* 0x00000010033c7825 */ /* 0x000fe200078e023c */
[----:B------:R-:W1:Y:S01]  /*1d20*/  LDC R69, c[0x0][0x600] ;  /* 0x00018000ff457b82 */ /* 0x000e620000000800 */
[----:B------:R-:W-:-:S02]  /*1d30*/  UIADD3 UR6, UR41, 0x1c480, URZ ;  /* 0x0001c48029067890 */ /* 0x000fc4000fffe03f */
[----:B------:R-:W-:Y:S01]  /*1d40*/  IMAD.MOV.U32 R3, RZ, RZ, -0x1 ;  /* 0xffffffffff037424 */ /* 0x000fe200078e00ff */
[----:B------:R-:W-:Y:S01]  /*1d50*/  USHF.R.U32.HI UR5, URZ, 0x4, UR5 ;  /* 0x000000043f057899 */ /* 0x000fe20008011605 */
[----:B------:R-:W-:Y:S01]  /*1d60*/  VIADD R71, R71, UR8 ;  /* 0x0000000847477c36 */ /* 0x000fe20008000000 */
[----:B------:R-:W-:Y:S02]  /*1d70*/  USHF.R.U32.HI UR6, URZ, 0x4, UR6 ;  /* 0x000000043f067899 */ /* 0x000fe40008011606 */
[-C--:B---3--:R-:W-:Y:S01]  /*1d80*/  SHF.L.U32 R3, R3, R66.reuse, RZ ;  /* 0x0000004203037219 */ /* 0x088fe200000006ff */
[----:B------:R-:W-:Y:S01]  /*1d90*/  UIADD3 UR47, UR41, 0x390, URZ ;  /* 0x00000390292f7890 */ /* 0x000fe2000fffe03f */
[----:B----4-:R-:W-:Y:S01]  /*1da0*/  SHF.L.U64.HI R67, R64, 0x3, R65 ;  /* 0x0000000340437819 */ /* 0x010fe20000010241 */
[----:B------:R-:W-:Y:S01]  /*1db0*/  ULOP3.LUT UR4, UR4, 0x8, URZ, 0xc0, !UPT ;  /* 0x0000000804047892 */ /* 0x000fe2000f8ec03f */
[----:B------:R-:W-:Y:S01]  /*1dc0*/  SHF.L.U32 R66, R7, R66, RZ ;  /* 0x0000004207427219 */ /* 0x000fe200000006ff */
[----:B------:R-:W-:Y:S01]  /*1dd0*/  ULOP3.LUT UR5, UR5, 0x3fff, URZ, 0xc0, !UPT ;  /* 0x00003fff05057892 */ /* 0x000fe2000f8ec03f */
[----:B------:R-:W-:Y:S01]  /*1de0*/  LOP3.LUT R70, RZ, R3, RZ, 0x33, !PT ;  /* 0x00000003ff467212 */ /* 0x000fe200078e33ff */
[----:B------:R-:W-:Y:S01]  /*1df0*/  ULOP3.LUT UR6, UR6, 0x3fff, URZ, 0xc0, !UPT ;  /* 0x00003fff06067892 */ /* 0x000fe2000f8ec03f */
[----:B0-----:R-:W-:Y:S01]  /*1e00*/  IMAD R65, R4, -0x2, R5 ;  /* 0xfffffffe04417824 */ /* 0x001fe200078e0205 */
[----:B------:R-:W-:-:S02]  /*1e10*/  USHF.L.U32 UR48, UR40, 0x1, URZ ;  /* 0x0000000128307899 */ /* 0x000fc4000800063f */
[----:B------:R-:W-:Y:S02]  /*1e20*/  UIADD3 UR42, -UR42, UR40, URZ ;  /* 0x000000282a2a7290 */ /* 0x000fe4000fffe13f */
[----:B------:R-:W-:Y:S02]  /*1e30*/  ULEA UR43, UR43, UR47, 0x3 ;  /* 0x0000002f2b2b7291 */ /* 0x000fe4000f8e183f */
[----:B------:R-:W-:Y:S01]  /*1e40*/  ULOP3.LUT UR49, UR4, 0x8, URZ, 0x3c, !UPT ;  /* 0x0000000804317892 */ /* 0x000fe2000f8e3c3f */
[----:B-1----:R-:W-:Y:S01]  /*1e50*/  VIADD R69, R69, 0xffffffff ;  /* 0xffffffff45457836 */ /* 0x002fe20000000000 */
[----:B------:R-:W-:Y:S02]  /*1e60*/  ULOP3.LUT UR44, UR4, 0x18, URZ, 0x3c, !UPT ;  /* 0x00000018042c7892 */ /* 0x000fe4000f8e3c3f */
[----:B------:R-:W-:Y:S02]  /*1e70*/  ULOP3.LUT UR45, UR5, 0x10000, URZ, 0xfc, !UPT ;  /* 0x00010000052d7892 */ /* 0x000fe4000f8efc3f */
[----:B------:R-:W-:Y:S01]  /*1e80*/  ULOP3.LUT UR46, UR6, 0x10000, URZ, 0xfc, !UPT ;  /* 0x00010000062e7892 */ /* 0x000fe2000f8efc3f */
[----:B--2---:R-:W-:-:S11]  /*1e90*/  SHF.L.U64.HI R68, R10, 0x1, R0 ;  /* 0x000000010a447819 */ /* 0x004fd60000010200 */
.L_x_107:
[----:B------:R-:W-:-:S04]  /*1ea0*/  SHF.L.U32 R0, R74, 0x1f, RZ ;  /* 0x0000001f4a007819 */ /* 0x000fc800000006ff */
[----:B------:R-:W0:Y:S02]  /*1eb0*/  SYNCS.PHASECHK.TRANS64.TRYWAIT P0, [UR43+-0x8], R0 ;  /* 0xfffff800ff0075a7 */ /* 0x000e24000800016b */
[----:B0-----:R-:W-:Y:S05]  /*1ec0*/  @!P0 BRA `(.L_x_20) ;  /* 0x00000058006c8947 */ /* 0x001fea0003800000 */
.L_x_181:
[----:B------:R-:W-:Y:S02]  /*1ed0*/  ULDC UR4, c[0x0][0x28c] ;  /* 0x0000a30000047ab9 */ /* 0x000fe40000000800 */
[----:B------:R-:W-:-:S13]  /*1ee0*/  ISETP.LT.AND P0, PT, RZ, UR4, PT ;  /* 0x00000004ff007c0c */ /* 0x000fda000bf01270 */
[----:B------:R-:W-:Y:S05]  /*1ef0*/  @P0 BRA `(.L_x_21) ;  /* 0x0000000000400947 */ /* 0x000fea0003800000 */
[----:B0-----:R-:W-:Y:S01]  /*1f00*/  MOV R0, 0x0 ;  /* 0x0000000000007802 */ /* 0x001fe20000000f00 */
[----:B------:R-:W-:Y:S01]  /*1f10*/  ULDC.64 UR4, c[0x4][0x68] ;  /* 0x01001a0000047ab9 */ /* 0x000fe20000000a00 */
[----:B------:R-:W-:Y:S01]  /*1f20*/  ULDC.64 UR6, c[0x4][0x8] ;  /* 0x0100020000067ab9 */ /* 0x000fe20000000a00 */
[----:B------:R-:W-:Y:S01]  /*1f30*/  IMAD.U32 R4, RZ, RZ, UR4 ;  /* 0x00000004ff047e24 */ /* 0x000fe2000f8e00ff */
[----:B------:R0:W1:Y:S01]  /*1f40*/  LDC.64 R14, c[0x4][R0] ;  /* 0x01000000000e7b82 */ /* 0x0000620000000a00 */
[----:B------:R-:W-:Y:S01]  /*1f50*/  IMAD.U32 R5, RZ, RZ, UR5 ;  /* 0x00000005ff057e24 */ /* 0x000fe2000f8e00ff */
[----:B------:R-:W-:Y:S01]  /*1f60*/  ULDC.64 UR4, c[0x4][0x70] ;  /* 0x01001c0000047ab9 */ /* 0x000fe20000000a00 */
[----:B------:R-:W-:Y:S02]  /*1f70*/  IMAD.U32 R10, RZ, RZ, UR6 ;  /* 0x00000006ff0a7e24 */ /* 0x000fe4000f8e00ff */
[----:B------:R-:W-:Y:S02]  /*1f80*/  IMAD.U32 R6, RZ, RZ, UR4 ;  /* 0x00000004ff067e24 */ /* 0x000fe4000f8e00ff */
[----:B------:R-:W-:-:S02]  /*1f90*/  IMAD.U32 R7, RZ, RZ, UR5 ;  /* 0x00000005ff077e24 */ /* 0x000fc4000f8e00ff */
[----:B------:R-:W-:Y:S02]  /*1fa0*/  IMAD.U32 R11, RZ, RZ, UR7 ;  /* 0x00000007ff0b7e24 */ /* 0x000fe4000f8e00ff */
[----:B------:R-:W-:Y:S02]  /*1fb0*/  IMAD.MOV.U32 R8, RZ, RZ, 0x1e1 ;  /* 0x000001e1ff087424 */ /* 0x000fe400078e00ff */
[----:B------:R-:W-:Y:S02]  /*1fc0*/  IMAD.MOV.U32 R12, RZ, RZ, 0x1 ;  /* 0x00000001ff0c7424 */ /* 0x000fe400078e00ff */
[----:B0-----:R-:W-:-:S07]  /*1fd0*/  IMAD.MOV.U32 R13, RZ, RZ, RZ ;  /* 0x000000ffff0d7224 */ /* 0x001fce00078e00ff */
[----:B------:R-:W-:-:S07]  /*1fe0*/  LEPC R20, `(.L_x_21) ;  /* 0x000000001014794e */ /* 0x000fce0000000000 */
[----:B-1---5:R-:W-:Y:S05]  /*1ff0*/  CALL.ABS.NOINC R14 ;  /* 0x000000000e007343 */ /* 0x022fea0003c00000 */
.L_x_21:
[----:B------:R-:W-:-:S13]  /*2000*/  ISETP.NE.AND P0, PT, R73, 0x3, PT ;  /* 0x000000034900780c */ /* 0x000fda0003f05270 */
[----:B------:R-:W-:Y:S05]  /*2010*/  @!P0 BRA `(.L_x_22) ;  /* 0x0000000000048947 */ /* 0x000fea0003800000 */
[----:B------:R-:W-:Y:S01]  /*2020*/  BPT.TRAP 0x1 ;  /* 0x000000040000795c */ /* 0x000fe20000300000 */
.L_x_22:
[----:B0-----:R-:W-:Y:S02]  /*2030*/  IMAD.U32 R3, RZ, RZ, UR39 ;  /* 0x00000027ff037e24 */ /* 0x001fe4000f8e00ff */
[----:B------:R-:W-:-:S03]  /*2040*/  IMAD.U32 R0, RZ, RZ, UR38 ;  /* 0x00000026ff007e24 */ /* 0x000fc6000f8e00ff */
[----:B------:R-:W-:Y:S02]  /*2050*/  LEA R3, R3, UR41, 0x3 ;  /* 0x0000002903037c11 */ /* 0x000fe4000f8e18ff */
[----:B------:R-:W-:-:S04]  /*2060*/  SHF.L.U32 R0, R0, 0x1f, RZ ;  /* 0x0000001f00007819 */ /* 0x000fc800000006ff */
[----:B------:R0:W1:Y:S01]  /*2070*/  SYNCS.PHASECHK.TRANS64.TRYWAIT P1, [R3+URZ], R0 ;  /* 0x00000000030075a7 */ /* 0x000062000802017f */
[----:B------:R-:W-:Y:S05]  /*2080*/  @!P0 BRA `(.L_x_23) ;  /* 0x0000000000048947 */ /* 0x000fea0003800000 */
[----:B------:R-:W-:Y:S01]  /*2090*/  BPT.TRAP 0x1 ;  /* 0x000000040000795c */ /* 0x000fe20000300000 */
.L_x_23:
[----:B-1----:R-:W-:Y:S05]  /*20a0*/  @P1 BRA `(.L_x_24) ;  /* 0x0000000000081947 */ /* 0x002fea0003800000 */
[----:B------:R-:W1:Y:S02]  /*20b0*/  SYNCS.PHASECHK.TRANS64.TRYWAIT P1, [R3+URZ], R0 ;  /* 0x00000000030075a7 */ /* 0x000e64000802017f */
[----:B-1----:R-:W-:Y:S05]  /*20c0*/  @!P1 BRA `(.L_x_25) ;  /* 0x0000005800049947 */ /* 0x002fea0003800000 */
.L_x_24:
[----:B------:R-:W-:Y:S05]  /*20d0*/  WARPSYNC.ALL ;  /* 0x0000000000007948 */ /* 0x000fea0003800000 */
[----:B------:R-:W-:Y:S01]  /*20e0*/  ULEA UR4, UR39, UR45, 0x7 ;  /* 0x0000002d27047291 */ /* 0x000fe2000f8e383f */
[----:B------:R-:W-:Y:S01]  /*20f0*/  WARPGROUP.ARRIVE ;  /* 0x00000000000079c5 */ /* 0x000fe20000000000 */
[----:B------:R-:W-:Y:S01]  /*2100*/  ULEA UR6, UR39, UR46, 0x7 ;  /* 0x0000002e27067291 */ /* 0x000fe2000f8e383f */
[----:B01----:R-:W-:Y:S01]  /*2110*/  IMAD.U32 R0, RZ, RZ, UR42 ;  /* 0x0000002aff007e24 */ /* 0x003fe2000f8e00ff */
[----:B------:R-:W-:Y:S01]  /*2120*/  UMOV UR5, 0xc0000010 ;  /* 0xc000001000057882 */ /* 0x000fe20000000000 */
[----:B------:R-:W-:-:S03]  /*2130*/  UMOV UR7, 0xc0000010 ;  /* 0xc000001000077882 */ /* 0x000fc60000000000 */
[----:B------:R-:W-:-:S03]  /*2140*/  ISETP.GE.AND P1, PT, R0, 0x1, PT ;  /* 0x000000010000780c */ /* 0x000fc60003f26270 */
[----:B------:R-:W-:Y:S03]  /*2150*/  IGMMA.64x64x32.S8.S8 R24, gdesc[UR4], RZ, !UPT, gsb0 ;  /* 0x01e00000041879f1 */ /* 0x000fe6000c0410ff */
[----:B------:R-:W-:-:S07]  /*2160*/  WARPGROUP.DEPBAR.LE gsb0, 0x0 ;  /* 0x00008000000079c5 */ /* 0x000fce0000010000 */
[----:B------:R-:W-:Y:S05]  /*2170*/  @!P1 BRA `(.L_x_26) ;  /* 0x0000000000b89947 */ /* 0x000fea0003800000 */
[----:B------:R-:W-:Y:S01]  /*2180*/  UIADD3 UR4, UR39, 0x1, URZ ;  /* 0x0000000127047890 */ /* 0x000fe2000fffe03f */
[----:B------:R-:W-:Y:S02]  /*2190*/  IMAD.U32 R0, RZ, RZ, UR42 ;  /* 0x0000002aff007e24 */ /* 0x000fe4000f8e00ff */
[----:B------:R-:W-:Y:S01]  /*21a0*/  IMAD.U32 R3, RZ, RZ, UR39 ;  /* 0x00000027ff037e24 */ /* 0x000fe2000f8e00ff */
[----:B------:R-:W-:-:S04]  /*21b0*/  UISETP.NE.AND UP0, UPT, UR4, 0x38, UPT ;  /* 0x000000380400788c */ /* 0x000fc8000bf05270 */
[----:B------:R-:W-:Y:S02]  /*21c0*/  USEL UR5, URZ, 0x1, UP0 ;  /* 0x000000013f057887 */ /* 0x000fe40008000000 */
[----:B------:R-:W-:Y:S02]  /*21d0*/  USEL UR8, UR4, URZ, UP0 ;  /* 0x0000003f04087287 */ /* 0x000fe40008000000 */
[----:B------:R-:W-:-:S06]  /*21e0*/  ULOP3.LUT UR5, UR38, UR5, URZ, 0x3c, !UPT ;  /* 0x0000000526057292 */ /* 0x000fcc000f8e3c3f */
[----:B------:R-:W-:-:S07]  /*21f0*/  IMAD.U32 R6, RZ, RZ, UR5 ;  /* 0x00000005ff067e24 */ /* 0x000fce000f8e00ff */
.L_x_33:
[----:B------:R-:W-:Y:S05]  /*2200*/  @!P0 BRA `(.L_x_27) ;  /* 0x0000000000048947 */ /* 0x000fea0003800000 */
[----:B------:R-:W-:Y:S01]  /*2210*/  BPT.TRAP 0x1 ;  /* 0x000000040000795c */ /* 0x000fe20000300000 */
.L_x_27:
[----:B------:R-:W-:Y:S01]  /*2220*/  ULEA UR4, UR8, UR41, 0x3 ;  /* 0x0000002908047291 */ /* 0x000fe2000f8e183f */
[----:B------:R-:W-:-:S08]  /*2230*/  SHF.L.U32 R4, R6, 0x1f, RZ ;  /* 0x0000001f06047819 */ /* 0x000fd000000006ff */
[----:B------:R0:W1:Y:S01]  /*2240*/  SYNCS.PHASECHK.TRANS64.TRYWAIT P1, [UR4], R4 ;  /* 0x00000004ff0075a7 */ /* 0x0000620008020144 */
[----:B------:R-:W-:Y:S05]  /*2250*/  @!P0 BRA `(.L_x_28) ;  /* 0x0000000000048947 */ /* 0x000fea0003800000 */
[----:B------:R-:W-:Y:S01]  /*2260*/  BPT.TRAP 0x1 ;  /* 0x000000040000795c */ /* 0x000fe20000300000 */
.L_x_28:
[----:B-1----:R-:W-:Y:S05]  /*2270*/  @P1 BRA `(.L_x_29) ;  /* 0x0000000000081947 */ /* 0x002fea0003800000 */
[----:B------:R-:W1:Y:S02]  /*2280*/  SYNCS.PHASECHK.TRANS64.TRYWAIT P1, [UR4], R4 ;  /* 0x00000004ff0075a7 */ /* 0x000e640008020144 */
[----:B-1----:R-:W-:Y:S05]  /*2290*/  @!P1 BRA `(.L_x_30) ;  /* 0x0000005400a49947 */ /* 0x002fea0003800000 */
.L_x_29:
[----:B------:R-:W-:Y:S01]  /*22a0*/  ULEA UR4, UR8, UR45, 0x7 ;  /* 0x0000002d08047291 */ /* 0x000fe2000f8e383f */
[----:B------:R-:W-:Y:S01]  /*22b0*/  WARPGROUP.ARRIVE ;  /* 0x00000000000079c5 */ /* 0x000fe20000000000 */
[----:B------:R-:W-:Y:S01]  /*22c0*/  ULEA UR6, UR8, UR46, 0x7 ;  /* 0x0000002e08067291 */ /* 0x000fe2000f8e383f */
[----:B------:R-:W-:Y:S01]  /*22d0*/  UMOV UR5, 0xc0000010 ;  /* 0xc000001000057882 */ /* 0x000fe20000000000 */
[----:B------:R-:W-:-:S07]  /*22e0*/  UMOV UR7, 0xc0000010 ;  /* 0xc000001000077882 */ /* 0x000fce0000000000 */
[----:B------:R-:W-:Y:S03]  /*22f0*/  IGMMA.64x64x32.S8.S8 R24, gdesc[UR4], R24, gsb0 ;  /* 0x01e00000041879f1 */ /* 0x000fe60008041018 */
[----:B------:R-:W-:Y:S02]  /*2300*/  WARPGROUP.DEPBAR.LE gsb0, 0x0 ;  /* 0x00008000000079c5 */ /* 0x000fe40000010000 */
[----:B------:R-:W-:Y:S05]  /*2310*/  @!P0 BRA `(.L_x_31) ;  /* 0x0000000000048947 */ /* 0x000fea0003800000 */
[----:B------:R-:W-:Y:S01]  /*2320*/  BPT.TRAP 0x1 ;  /* 0x000000040000795c */ /* 0x000fe20000300000 */
.L_x_31:
[----:B------:R-:W-:-:S13]  /*2330*/  ISETP.NE.AND P1, PT, R57, RZ, PT ;  /* 0x000000ff3900720c */ /* 0x000fda0003f25270 */
[----:B01----:R-:W-:-:S05]  /*2340*/  @P1 LEA R4, R3, UR41, 0x3 ;  /* 0x0000002903041c11 */ /* 0x003fca000f8e18ff */
[----:B------:R-:W-:-:S05]  /*2350*/  @P1 VIADD R5, R4, 0x1c0 ;  /* 0x000001c004051836 */ /* 0x000fca0000000000 */
[----:B------:R-:W-:-:S04]  /*2360*/  @P1 PRMT R5, R56, 0x654, R5 ;  /* 0x0000065438051816 */ /* 0x000fc80000000005 */
[----:B------:R0:W-:Y:S01]  /*2370*/  @P1 SYNCS.ARRIVE.TRANS64.RED.A1T0 RZ, [R5+URZ], RZ ;  /* 0x000000ff05ff19a7 */ /* 0x0001e2000810043f */
[----:B------:R-:W-:-:S13]  /*2380*/  ISETP.GT.U32.AND P1, PT, R23, 0x1, PT ;  /* 0x000000011700780c */ /* 0x000fda0003f24070 */
[----:B0-----:R-:W-:Y:S05]  /*2390*/  @P1 BRA `(.L_x_32) ;  /* 0x0000000000041947 */ /* 0x001fea0003800000 */
[----:B------:R-:W-:Y:S01]  /*23a0*/  BPT.TRAP 0x1 ;  /* 0x000000040000795c */ /* 0x000fe20000300000 */
.L_x_32:
[----:B------:R-:W-:Y:S01]  /*23b0*/  UIADD3 UR8, UR8, 0x1, URZ ;  /* 0x0000000108087890 */ /* 0x000fe2000fffe03f */
[C---:B------:R-:W-:Y:S01]  /*23c0*/  ISETP.GT.AND P2, PT, R0.reuse, 0x1, PT ;  /* 0x000000010000780c */ /* 0x040fe20003f44270 */
[----:B------:R-:W-:Y:S02]  /*23d0*/  VIADD R3, R3, 0x1 ;  /* 0x0000000103037836 */ /* 0x000fe40000000000 */
[----:B------:R-:W-:Y:S01]  /*23e0*/  UISETP.NE.AND UP0, UPT, UR8, 0x38, UPT ;  /* 0x000000380800788c */ /* 0x000fe2000bf05270 */
[----:B------:R-:W-:Y:S02]  /*23f0*/  VIADD R0, R0, 0xffffffff ;  /* 0xffffffff00007836 */ /* 0x000fe40000000000 */
[C---:B------:R-:W-:Y:S01]  /*2400*/  ISETP.NE.AND P1, PT, R3.reuse, 0x38, PT ;  /* 0x000000380300780c */ /* 0x040fe20003f25270 */
[----:B------:R-:W-:Y:S02]  /*2410*/  USEL UR4, URZ, 0x1, UP0 ;  /* 0x000000013f047887 */ /* 0x000fe40008000000 */
[----:B------:R-:W-:Y:S01]  /*2420*/  USEL UR8, UR8, URZ, UP0 ;  /* 0x0000003f08087287 */ /* 0x000fe20008000000 */
[----:B------:R-:W-:-:S03]  /*2430*/  SEL R3, R3, RZ, P1 ;  /* 0x000000ff03037207 */ /* 0x000fc60000800000 */
[----:B------:R-:W-:Y:S01]  /*2440*/  LOP3.LUT R6, R6, UR4, RZ, 0x3c, !PT ;  /* 0x0000000406067c12 */ /* 0x000fe2000f8e3cff */
[----:B------:R-:W-:Y:S07]  /*2450*/  @P2 BRA `(.L_x_33) ;  /* 0xfffffffc00682947 */ /* 0x000fee000383ffff */
.L_x_26:
[----:B------:R-:W0:Y:S01]  /*2460*/  LDC R0, c[0x0][0x28c] ;  /* 0x0000a300ff007b82 */ /* 0x000e220000000800 */
[----:B------:R-:W-:-:S04]  /*2470*/  IMAD.U32 R3, RZ, RZ, UR49 ;  /* 0x00000031ff037e24 */ /* 0x000fc8000f8e00ff */
[----:B------:R1:W-:Y:S01]  /*2480*/  SYNCS.ARRIVE.TRANS64.A1T0 RZ, [R3+UR47], RZ ;  /* 0x000000ff03ff79a7 */ /* 0x0003e2000810002f */
[----:B0-----:R-:W-:-:S13]  /*2490*/  ISETP.GE.AND P1, PT, R0, 0x1, PT ;  /* 0x000000010000780c */ /* 0x001fda0003f26270 */
[----:B-1----:R-:W-:Y:S05]  /*24a0*/  @!P1 BRA `(.L_x_34) ;  /* 0x0000000000449947 */ /* 0x002fea0003800000 */
[----:B------:R-:W-:Y:S05]  /*24b0*/  @!P0 BRA `(.L_x_35) ;  /* 0x0000000000048947 */ /* 0x000fea0003800000 */
[----:B------:R-:W-:Y:S01]  /*24c0*/  BPT.TRAP 0x1 ;  /* 0x000000040000795c */ /* 0x000fe20000300000 */
.L_x_35:
[----:B------:R-:W-:-:S13]  /*24d0*/  ISETP.NE.AND P0, PT, R57, RZ, PT ;  /* 0x000000ff3900720c */ /* 0x000fda0003f05270 */
[----:B------:R-:W-:-:S05]  /*24e0*/  VOTEU.ANY UP0, P0 ;  /* 0x00000000003f7886 */ /* 0x000fca0000000100 */
[----:B------:R-:W-:-:S06]  /*24f0*/  @UP0 UIADD3 UR4, UR39, UR42, URZ ;  /* 0x0000002a27040290 */ /* 0x000fcc000fffe03f */
[----:B------:R-:W-:Y:S02]  /*2500*/  IMAD.U32 R4, RZ, RZ, UR4 ;  /* 0x00000004ff047e24 */ /* 0x000fe4000f8e00ff */
[----:B------:R-:W-:-:S03]  /*2510*/  IMAD.U32 R3, RZ, RZ, UR4 ;  /* 0x00000004ff037e24 */ /* 0x000fc6000f8e00ff */
[----:B------:R-:W-:-:S05]  /*2520*/  @P0 SHF.R.U32.HI R4, RZ, 0x3, R4 ;  /* 0x00000003ff040819 */ /* 0x000fca0000011604 */
[----:B------:R-:W-:-:S04]  /*2530*/  @P0 IMAD.WIDE.U32 R4, R4, 0x24924925, RZ ;  /* 0x2492492504040825 */ /* 0x000fc800078e00ff */
[----:B------:R-:W-:-:S05]  /*2540*/  @P0 IMAD R4, R5, -0x38, R3 ;  /* 0xffffffc805040824 */ /* 0x000fca00078e0203 */
[----:B------:R-:W-:-:S05]  /*2550*/  @P0 LEA R4, R4, UR41, 0x3 ;  /* 0x0000002904040c11 */ /* 0x000fca000f8e18ff */
[----:B------:R-:W-:-:S05]  /*2560*/  @P0 VIADD R3, R4, 0x1c0 ;  /* 0x000001c004030836 */ /* 0x000fca0000000000 */
[----:B------:R-:W-:-:S04]  /*2570*/  @P0 PRMT R3, R56, 0x654, R3 ;  /* 0x0000065438030816 */ /* 0x000fc80000000003 */
[----:B------:R0:W-:Y:S01]  /*2580*/  @P0 SYNCS.ARRIVE.TRANS64.RED.A1T0 RZ, [R3+URZ], RZ ;  /* 0x000000ff03ff09a7 */ /* 0x0001e2000810043f */
[----:B------:R-:W-:-:S13]  /*2590*/  ISETP.GT.U32.AND P0, PT, R23, 0x1, PT ;  /* 0x000000011700780c */ /* 0x000fda0003f04070 */
[----:B0-----:R-:W-:Y:S05]  /*25a0*/  @P0 BRA `(.L_x_34) ;  /* 0x0000000000040947 */ /* 0x001fea0003800000 */
[----:B------:R-:W-:Y:S01]  /*25b0*/  BPT.TRAP 0x1 ;  /* 0x000000040000795c */ /* 0x000fe20000300000 */
.L_x_34:
[----:B------:R-:W-:Y:S01]  /*25c0*/  SHF.L.U32 R3, R74, 0x1f, RZ ;  /* 0x0000001f4a037819 */ /* 0x000fe200000006ff */
[----:B------:R-:W-:Y:S01]  /*25d0*/  UIADD3 UR39, UR39, UR48, URZ ;  /* 0x0000003027277290 */ /* 0x000fe2000fffe03f */
[----:B------:R-:W-:Y:S01]  /*25e0*/  IMAD.SHL.U32 R0, R22, 0x40, RZ ;  /* 0x0000004016007824 */ /* 0x000fe200078e00ff */
[----:B------:R-:W-:Y:S01]  /*25f0*/  UISETP.GE.U32.AND UP1, UPT, UR48, 0x38, UPT ;  /* 0x000000383000788c */ /* 0x000fe2000bf26070 */
[----:B------:R-:W0:Y:S01]  /*2600*/  SYNCS.PHASECHK.TRANS64.TRYWAIT P0, [UR43+0x8], R3 ;  /* 0x00000803ff0075a7 */ /* 0x000e22000800016b */
[----:B------:R-:W-:-:S04]  /*2610*/  UISETP.GT.U32.AND UP0, UPT, UR39, 0x37, UPT ;  /* 0x000000372700788c */ /* 0x000fc8000bf04070 */
[----:B------:R-:W-:-:S04]  /*2620*/  UISETP.LT.U32.AND UP0, UPT, UR48, 0x38, UP0 ;  /* 0x000000383000788c */ /* 0x000fc80008701070 */
[----:B------:R-:W-:Y:S02]  /*2630*/  USEL UR6, URZ, 0x1, !UP0 ;  /* 0x000000013f067887 */ /* 0x000fe4000c000000 */
[----:B------:R-:W-:Y:S02]  /*2640*/  @UP1 USHF.R.U32.HI UR4, URZ, 0x3, UR39 ;  /* 0x000000033f041899 */ /* 0x000fe40008011627 */
[----:B------:R-:W-:Y:S02]  /*2650*/  ULOP3.LUT UR38, UR38, UR6, URZ, 0x3c, !UPT ;  /* 0x0000000626267292 */ /* 0x000fe4000f8e3c3f */
[----:B------:R-:W-:-:S04]  /*2660*/  @UP1 UIMAD.WIDE.U32 UR4, UR4, 0x24924925, URZ ;  /* 0x24924925040418a5 */ /* 0x000fc8000f8e003f */
[----:B------:R-:W-:Y:S01]  /*2670*/  @UP1 ULOP3.LUT UR38, UR38, 0x1, UR5, 0x78, !UPT ;  /* 0x0000000126261892 */ /* 0x000fe2000f8e7805 */
[----:B0-----:R-:W-:Y:S11]  /*2680*/  @!P0 BRA `(.L_x_36) ;  /* 0x0000005000c08947 */ /* 0x001ff60003800000 */
.L_x_182:
[----:B------:R-:W-:Y:S01]  /*2690*/  ULDC UR4, c[0x0][0x284] ;  /* 0x0000a10000047ab9 */ /* 0x000fe20000000800 */
[----:B------:R-:W-:Y:S01]  /*26a0*/  IMAD.SHL.U32 R13, R19, 0x40, RZ ;  /* 0x00000040130d7824 */ /* 0x000fe200078e00ff */
[----:B------:R-:W-:Y:S01]  /*26b0*/  ISETP.GE.AND P0, PT, R0, UR4, PT ;  /* 0x0000000400007c0c */ /* 0x000fe2000bf06270 */
[----:B------:R-:W-:-:S03]  /*26c0*/  ULDC UR4, c[0x0][0x288] ;  /* 0x0000a20000047ab9 */ /* 0x000fc60000000800 */
[----:B------:R-:W-:-:S13]  /*26d0*/  ISETP.GE.OR P0, PT, R13, UR4, P0 ;  /* 0x000000040d007c0c */ /* 0x000fda0008706670 */
[----:B------:R-:W-:Y:S05]  /*26e0*/  @P0 BRA `(.L_x_37) ;  /* 0x0000001c00380947 */ /* 0x000fea0003800000 */
[----:B------:R-:W-:Y:S01]  /*26f0*/  SHF.R.S32.HI R11, RZ, 0x1f, R18 ;  /* 0x0000001fff0b7819 */ /* 0x000fe20000011412 */
[----:B------:R-:W-:Y:S01]  /*2700*/  ULDC.64 UR4, c[0x0][0x5d0] ;  /* 0x0001740000047ab9 */ /* 0x000fe20000000a00 */
[----:B------:R-:W-:Y:S01]  /*2710*/  SHF.R.S32.HI R10, RZ, 0x1f, R13 ;  /* 0x0000001fff0a7819 */ /* 0x000fe2000001140d */
[----:B0-----:R-:W-:Y:S01]  /*2720*/  IMAD.WIDE.U32 R4, R18, UR4, R62 ;  /* 0x0000000412047c25 */ /* 0x001fe2000f8e003e */
[----:B------:R-:W-:Y:S01]  /*2730*/  ULDC.64 UR6, c[0x0][0x5c8] ;  /* 0x0001720000067ab9 */ /* 0x000fe20000000a00 */
[----:B------:R-:W-:Y:S02]  /*2740*/  BSSY B0, `(.L_x_37) ;  /* 0x00001c8000007945 */ /* 0x000fe40003800000 */
[----:B------:R-:W-:Y:S01]  /*2750*/  IMAD R3, R11, UR4, RZ ;  /* 0x000000040b037c24 */ /* 0x000fe2000f8e02ff */
[----:B------:R-:W-:Y:S01]  /*2760*/  IADD3 R4, P0, R13, R4, RZ ;  /* 0x000000040d047210 */ /* 0x000fe20007f1e0ff */
[----:B------:R-:W-:-:S04]  /*2770*/  IMAD.WIDE R14, R22, 0x40, R60 ;  /* 0x00000040160e7825 */ /* 0x000fc800078e023c */
[----:B------:R-:W-:Y:S01]  /*2780*/  IMAD R3, R18, UR5, R3 ;  /* 0x0000000512037c24 */ /* 0x000fe2000f8e0203 */
[----:B------:R-:W-:Y:S01]  /*2790*/  ULDC.64 UR4, c[0x0][0x5c0] ;  /* 0x0001700000047ab9 */ /* 0x000fe20000000a00 */
[----:B------:R-:W-:Y:S02]  /*27a0*/  IMAD.IADD R22, R71, 0x1, -R0 ;  /* 0x0000000147167824 */ /* 0x000fe400078e0a00 */
[----:B------:R-:W-:Y:S01]  /*27b0*/  IMAD.IADD R75, R65, 0x1, -R13 ;  /* 0x00000001414b7824 */ /* 0x000fe200078e0a0d */
[----:B------:R-:W-:Y:S01]  /*27c0*/  IADD3.X R5, R10, R5, R3, P0, !PT ;  /* 0x000000050a057210 */ /* 0x000fe200007fe403 */
[----:B------:R-:W-:Y:S02]  /*27d0*/  IMAD R3, R15, UR6, RZ ;  /* 0x000000060f037c24 */ /* 0x000fe4000f8e02ff */
[----:B------:R-:W-:-:S04]  /*27e0*/  IMAD.WIDE.U32 R4, R14, UR6, R4 ;  /* 0x000000060e047c25 */ /* 0x000fc8000f8e0004 */
[----:B------:R-:W-:Y:S01]  /*27f0*/  IMAD R3, R14, UR7, R3 ;  /* 0x000000070e037c24 */ /* 0x000fe2000f8e0203 */
[----:B------:R-:W-:-:S04]  /*2800*/  IADD3 R6, P0, R4, UR4, RZ ;  /* 0x0000000404067c10 */ /* 0x000fc8000ff1e0ff */
[----:B------:R-:W-:Y:S02]  /*2810*/  IADD3.X R7, R5, UR5, R3, P0, !PT ;  /* 0x0000000505077c10 */ /* 0x000fe400087fe403 */
[----:B-----5:R-:W-:Y:S02]  /*2820*/  ISETP.NE.AND P0, PT, R59, RZ, PT ;  /* 0x000000ff3b00720c */ /* 0x020fe40003f05270 */
[----:B------:R-:W-:-:S05]  /*2830*/  LEA R4, P1, R64, R6, 0x3 ;  /* 0x0000000640047211 */ /* 0x000fca00078218ff */
[----:B------:R-:W-:-:S06]  /*2840*/  IMAD.X R5, R67, 0x1, R7, P1 ;  /* 0x0000000143057824 */ /* 0x000fcc00008e0607 */
[----:B------:R-:W-:Y:S05]  /*2850*/  @!P0 BRA `(.L_x_38) ;  /* 0x0000001400188947 */ /* 0x000fea0003800000 */
[----:B------:R-:W0:Y:S01]  /*2860*/  LDC.64 R20, c[0x0][0x5b0] ;  /* 0x00016c00ff147b82 */ /* 0x000e220000000a00 */
[----:B------:R-:W-:Y:S01]  /*2870*/  ULDC.64 UR4, c[0x0][0x5b8] ;  /* 0x00016e0000047ab9 */ /* 0x000fe20000000a00 */
[----:B------:R-:W-:Y:S01]  /*2880*/  ISETP.GE.AND P3, PT, R75, 0x1, PT ;  /* 0x000000014b00780c */ /* 0x000fe20003f66270 */
[----:B------:R-:W-:Y:S01]  /*2890*/  IMAD.WIDE.U32 R8, R18, UR4, R62 ;  /* 0x0000000412087c25 */ /* 0x000fe2000f8e003e */
[----:B------:R-:W-:Y:S02]  /*28a0*/  BSSY B1, `(.L_x_39) ;  /* 0x000000e000017945 */ /* 0x000fe40003800000 */
[----:B------:R-:W-:Y:S01]  /*28b0*/  ISETP.LT.OR P1, PT, R22, 0x1, !P3 ;  /* 0x000000011600780c */ /* 0x000fe20005f21670 */
[----:B------:R-:W-:Y:S01]  /*28c0*/  IMAD R3, R11, UR4, RZ ;  /* 0x000000040b037c24 */ /* 0x000fe2000f8e02ff */
[----:B------:R-:W1:Y:S01]  /*28d0*/  LDC.64 R76, c[0x0][0x5a8] ;  /* 0x00016a00ff4c7b82 */ /* 0x000e620000000a00 */
[----:B------:R-:W-:Y:S02]  /*28e0*/  IADD3 R12, P0, R13, R8, RZ ;  /* 0x000000080d0c7210 */ /* 0x000fe40007f1e0ff */
[----:B------:R-:W-:-:S05]  /*28f0*/  IMAD R3, R18, UR5, R3 ;  /* 0x0000000512037c24 */ /* 0x000fca000f8e0203 */
[----:B------:R-:W-:Y:S01]  /*2900*/  IADD3.X R13, R10, R9, R3, P0, !PT ;  /* 0x000000090a0d7210 */ /* 0x000fe200007fe403 */
[-C--:B0-----:R-:W-:Y:S02]  /*2910*/  IMAD R0, R15, R20.reuse, RZ ;  /* 0x000000140f007224 */ /* 0x081fe400078e02ff */
[----:B------:R-:W-:-:S04]  /*2920*/  IMAD.WIDE.U32 R8, R14, R20, R12 ;  /* 0x000000140e087225 */ /* 0x000fc800078e000c */
[----:B------:R-:W-:Y:S01]  /*2930*/  IMAD R19, R14, R21, R0 ;  /* 0x000000150e137224 */ /* 0x000fe200078e0200 */
[----:B-1----:R-:W-:-:S04]  /*2940*/  IADD3 R8, P0, R8, R76, RZ ;  /* 0x0000004c08087210 */ /* 0x002fc80007f1e0ff */
[----:B------:R-:W-:Y:S01]  /*2950*/  IADD3.X R9, R77, R9, R19, P0, !PT ;  /* 0x000000094d097210 */ /* 0x000fe200007fe413 */
[----:B------:R-:W-:Y:S08]  /*2960*/  @P1 BRA `(.L_x_40) ;  /* 0x0000000000041947 */ /* 0x000ff00003800000 */
[----:B------:R0:W5:Y:S02]  /*2970*/  LDG.E.U8 R72, desc[UR36][R8.64] ;  /* 0x0000002408487981 */ /* 0x000164000c1e1100 */
.L_x_40:
[----:B------:R-:W-:Y:S05]  /*2980*/  BSYNC B1 ;  /* 0x0000000000017941 */ /* 0x000fea0003800000 */
.L_x_39:
[----:B-----5:R-:W-:Y:S01]  /*2990*/  LOP3.LUT R0, R72, 0xffff, RZ, 0xc0, !PT ;  /* 0x0000ffff48007812 */ /* 0x020fe200078ec0ff */
[----:B------:R-:W-:Y:S01]  /*29a0*/  IMAD.SHL.U32 R10, R20, 0x8, RZ ;  /* 0x00000008140a7824 */ /* 0x000fe200078e00ff */
[----:B------:R-:W-:Y:S01]  /*29b0*/  ISETP.GE.AND P2, PT, R75, 0x2, PT ;  /* 0x000000024b00780c */ /* 0x000fe20003f46270 */
[----:B------:R-:W-:Y:S01]  /*29c0*/  BSSY B1, `(.L_x_41) ;  /* 0x000000e000017945 */ /* 0x000fe20003800000 */
[----:B------:R-:W-:Y:S02]  /*29d0*/  PRMT R0, R0, 0x8880, RZ ;  /* 0x0000888000007816 */ /* 0x000fe400000000ff */
[----:B------:R-:W-:Y:S02]  /*29e0*/  ISETP.LT.OR P0, PT, R22, 0x1, !P2 ;  /* 0x000000011600780c */ /* 0x000fe40005701670 */
[----:B------:R-:W-:Y:S01]  /*29f0*/  SHF.L.U64.HI R11, R20, 0x3, R21 ;  /* 0x00000003140b7819 */ /* 0x000fe20000010215 */
[----:B------:R-:W-:-:S04]  /*2a00*/  IMAD R3, R0, R59, RZ ;  /* 0x0000003b00037224 */ /* 0x000fc800078e02ff */
[----:B------:R-:W-:Y:S02]  /*2a10*/  @!P1 IMAD R15, R24, R58, R3 ;  /* 0x0000003a180f9224 */ /* 0x000fe400078e0203 */
[----:B------:R-:W-:-:S03]  /*2a20*/  IMAD.WIDE.U32 R10, R14, R20, R10 ;  /* 0x000000140e0a7225 */ /* 0x000fc600078e000a */
[----:B------:R1:W-:Y:S01]  /*2a30*/  @!P1 STG.E.U8 desc[UR36][R6.64], R15 ;  /* 0x0000000f06009986 */ /* 0x0003e2000c101124 */
[----:B------:R-:W-:Y:S01]  /*2a40*/  IMAD.IADD R14, R19, 0x1, R11 ;  /* 0x00000001130e7824 */ /* 0x000fe200078e020b */
[----:B------:R-:W-:Y:S01]  /*2a50*/  IADD3 R10, P4, P5, R12, R76, R10 ;  /* 0x0000004c0c0a7210 */ /* 0x000fe20007d9e00a */
[----:B------:R-:W-:-:S12]  /*2a60*/  @P0 BRA `(.L_x_42) ;  /* 0x00000000000c0947 */ /* 0x000fd80003800000 */
[----:B------:R-:W2:Y:S02]  /*2a70*/  LDG.E.U8 R72, desc[UR36][R8.64+0x1] ;  /* 0x0000012408487981 */ /* 0x000ea4000c1e1100 */
[----:B--2---:R-:W-:-:S05]  /*2a80*/  PRMT R0, R72, 0x8880, RZ ;  /* 0x0000888048007816 */ /* 0x004fca00000000ff */
[----:B------:R-:W-:-:S07]  /*2a90*/  IMAD R3, R0, R59, RZ ;  /* 0x0000003b00037224 */ /* 0x000fce00078e02ff */
.L_x_42:
[----:B------:R-:W-:Y:S05]  /*2aa0*/  BSYNC B1 ;  /* 0x0000000000017941 */ /* 0x000fea0003800000 */
.L_x_41:
[C---:B------:R-:W-:Y:S01]  /*2ab0*/  ISETP.LT.OR P3, PT, R22.reuse, 0x9, !P3 ;  /* 0x000000091600780c */ /* 0x040fe20005f61670 */
[----:B------:R-:W-:Y:S01]  /*2ac0*/  @!P0 IMAD R25, R25, R58, R3 ;  /* 0x0000003a19198224 */ /* 0x000fe200078e0203 */
[----:B------:R-:W-:Y:S01]  /*2ad0*/  ISETP.GE.AND P1, PT, R75, 0x9, PT ;  /* 0x000000094b00780c */ /* 0x000fe20003f26270 */
[----:B------:R-:W-:Y:S01]  /*2ae0*/  BSSY B1, `(.L_x_43) ;  /* 0x000000b000017945 */ /* 0x000fe20003800000 */
[----:B------:R-:W-:Y:S02]  /*2af0*/  IADD3.X R11, R13, R77, R14, P4, P5 ;  /* 0x0000004d0d0b7210 */ /* 0x000fe400027ea40e */
[----:B------:R2:W-:Y:S01]  /*2b00*/  @!P0 STG.E.U8 desc[UR36][R6.64+0x1], R25 ;  /* 0x0000011906008986 */ /* 0x0005e2000c101124 */
[----:B------:R-:W-:Y:S02]  /*2b10*/  ISETP.GE.AND P0, PT, R75, 0xa, PT ;  /* 0x0000000a4b00780c */ /* 0x000fe40003f06270 */
[C---:B------:R-:W-:Y:S02]  /*2b20*/  ISETP.LT.OR P2, PT, R22.reuse, 0x9, !P2 ;  /* 0x000000091600780c */ /* 0x040fe40005741670 */
[----:B------:R-:W-:-:S02]  /*2b30*/  ISETP.LT.OR P5, PT, R22, 0x1, !P1 ;  /* 0x000000011600780c */ /* 0x000fc40004fa1670 */
[----:B------:R-:W-:Y:S01]  /*2b40*/  ISETP.LT.OR P4, PT, R22, 0x1, !P0 ;  /* 0x000000011600780c */ /* 0x000fe20004781670 */
[----:B------:R-:W-:-:S12]  /*2b50*/  @P3 BRA `(.L_x_44) ;  /* 0x00000000000c3947 */ /* 0x000fd80003800000 */
[----:B------:R-:W3:Y:S02]  /*2b60*/  LDG.E.U8 R72, desc[UR36][R10.64] ;  /* 0x000000240a487981 */ /* 0x000ee4000c1e1100 */
[----:B---3--:R-:W-:-:S05]  /*2b70*/  PRMT R0, R72, 0x8880, RZ ;  /* 0x0000888048007816 */ /* 0x008fca00000000ff */
[----:B------:R-:W-:-:S07]  /*2b80*/  IMAD R3, R0, R59, RZ ;  /* 0x0000003b00037224 */ /* 0x000fce00078e02ff */
.L_x_44:
[----:B------:R-:W-:Y:S05]  /*2b90*/  BSYNC B1 ;  /* 0x0000000000017941 */ /* 0x000fea0003800000 */
.L_x_43:
[----:B------:R-:W-:Y:S01]  /*2ba0*/  @!P3 IMAD R13, R26, R58, R3 ;  /* 0x0000003a1a0db224 */ /* 0x000fe200078e0203 */
[----:B------:R-:W-:Y:S04]  /*2bb0*/  BSSY B1, `(.L_x_45) ;  /* 0x0000006000017945 */ /* 0x000fe80003800000 */
[----:B------:R3:W-:Y:S01]  /*2bc0*/  @!P3 STG.E.U8 desc[UR36][R4.64], R13 ;  /* 0x0000000d0400b986 */ /* 0x0007e2000c101124 */
[----:B------:R-:W-:Y:S05]  /*2bd0*/  @P2 BRA `(.L_x_46) ;  /* 0x00000000000c2947 */ /* 0x000fea0003800000 */
[----:B------:R-:W4:Y:S02]  /*2be0*/  LDG.E.U8 R72, desc[UR36][R10.64+0x1] ;  /* 0x000001240a487981 */ /* 0x000f24000c1e1100 */
[----:B----4-:R-:W-:-:S05]  /*2bf0*/  PRMT R0, R72, 0x8880, RZ ;  /* 0x0000888048007816 */ /* 0x010fca00000000ff */
[----:B------:R-:W-:-:S07]  /*2c00*/  IMAD R3, R0, R59, RZ ;  /* 0x0000003b00037224 */ /* 0x000fce00078e02ff */
.L_x_46:
[----:B------:R-:W-:Y:S05]  /*2c10*/  BSYNC B1 ;  /* 0x0000000000017941 */ /* 0x000fea0003800000 */
.L_x_45:
[----:B------:R-:W-:Y:S01]  /*2c20*/  @!P2 IMAD R27, R27, R58, R3 ;  /* 0x0000003a1b1ba224 */ /* 0x000fe200078e0203 */
[----:B------:R-:W-:Y:S04]  /*2c30*/  BSSY B1, `(.L_x_47) ;  /* 0x0000006000017945 */ /* 0x000fe80003800000 */
[----:B------:R4:W-:Y:S01]  /*2c40*/  @!P2 STG.E.U8 desc[UR36][R4.64+0x1], R27 ;  /* 0x0000011b0400a986 */ /* 0x0009e2000c101124 */
[----:B------:R-:W-:Y:S05]  /*2c50*/  @P5 BRA `(.L_x_48) ;  /* 0x00000000000c5947 */ /* 0x000fea0003800000 */
[----:B------:R-:W5:Y:S02]  /*2c60*/  LDG.E.U8 R72, desc[UR36][R8.64+0x8] ;  /* 0x0000082408487981 */ /* 0x000f64000c1e1100 */
[----:B-----5:R-:W-:-:S05]  /*2c70*/  PRMT R0, R72, 0x8880, RZ ;  /* 0x0000888048007816 */ /* 0x020fca00000000ff */
[----:B------:R-:W-:-:S07]  /*2c80*/  IMAD R3, R0, R59, RZ ;  /* 0x0000003b00037224 */ /* 0x000fce00078e02ff */
.L_x_48:
[----:B------:R-:W-:Y:S05]  /*2c90*/  BSYNC B1 ;  /* 0x0000000000017941 */ /* 0x000fea0003800000 */
.L_x_47:
[----:B---3--:R-:W-:Y:S01]  /*2ca0*/  @!P5 IMAD R13, R28, R58, R3 ;  /* 0x0000003a1c0dd224 */ /* 0x008fe200078e0203 */
[----:B------:R-:W-:Y:S04]  /*2cb0*/  BSSY B1, `(.L_x_49) ;  /* 0x0000006000017945 */ /* 0x000fe80003800000 */
[----:B------:R3:W-:Y:S01]  /*2cc0*/  @!P5 STG.E.U8 desc[UR36][R6.64+0x8], R13 ;  /* 0x0000080d0600d986 */ /* 0x0007e2000c101124 */
[----:B------:R-:W-:Y:S05]  /*2cd0*/  @P4 BRA `(.L_x_50) ;  /* 0x00000000000c4947 */ /* 0x000fea0003800000 */
[----:B------:R-:W5:Y:S02]  /*2ce0*/  LDG.E.U8 R72, desc[UR36][R8.64+0x9] ;  /* 0x0000092408487981 */ /* 0x000f64000c1e1100 */
[----:B-----5:R-:W-:-:S05]  /*2cf0*/  PRMT R0, R72, 0x8880, RZ ;  /* 0x0000888048007816 */ /* 0x020fca00000000ff */
[----:B------:R-:W-:-:S07]  /*2d00*/  IMAD R3, R0, R59, RZ ;  /* 0x0000003b00037224 */ /* 0x000fce00078e02ff */
.L_x_50:
[----:B------:R-:W-:Y:S05]  /*2d10*/  BSYNC B1 ;  /* 0x0000000000017941 */ /* 0x000fea0003800000 */
.L_x_49:
[C---:B------:R-:W-:Y:S01]  /*2d20*/  ISETP.LT.OR P1, PT, R22.reuse, 0x9, !P1 ;  /* 0x000000091600780c */ /* 0x040fe20004f21670 */
[----:B------:R-:W-:Y:S01]  /*2d30*/  @!P4 IMAD R29, R29, R58, R3 ;  /* 0x0000003a1d1dc224 */ /* 0x000fe200078e0203 */
[C---:B------:R-:W-:Y:S01]  /*2d40*/  ISETP.GE.AND P3, PT, R75.reuse, 0x11, PT ;  /* 0x000000114b00780c */ /* 0x040fe20003f66270 */
[----:B------:R-:W-:Y:S01]  /*2d50*/  BSSY B1, `(.L_x_51) ;  /* 0x000000a000017945 */ /* 0x000fe20003800000 */
[----:B------:R-:W-:Y:S02]  /*2d60*/  ISETP.GE.AND P2, PT, R75, 0x12, PT ;  /* 0x000000124b00780c */ /* 0x000fe40003f46270 */
[----:B------:R0:W-:Y:S01]  /*2d70*/  @!P4 STG.E.U8 desc[UR36][R6.64+0x9], R29 ;  /* 0x0000091d0600c986 */ /* 0x0001e2000c101124 */
[C---:B------:R-:W-:Y:S02]  /*2d80*/  ISETP.LT.OR P0, PT, R22.reuse, 0x9, !P0 ;  /* 0x000000091600780c */ /* 0x040fe40004701670 */
[C---:B------:R-:W-:Y:S02]  /*2d90*/  ISETP.LT.OR P5, PT, R22.reuse, 0x1, !P3 ;  /* 0x000000011600780c */ /* 0x040fe40005fa1670 */
[----:B------:R-:W-:-:S02]  /*2da0*/  ISETP.LT.OR P4, PT, R22, 0x1, !P2 ;  /* 0x000000011600780c */ /* 0x000fc40005781670 */
[----:B------:R-:W-:Y:S11]  /*2db0*/  @P1 BRA `(.L_x_52) ;  /* 0x00000000000c1947 */ /* 0x000ff60003800000 */
[----:B------:R-:W5:Y:S02]  /*2dc0*/  LDG.E.U8 R72, desc[UR36][R10.64+0x8] ;  /* 0x000008240a487981 */ /* 0x000f64000c1e1100 */
[----:B-----5:R-:W-:-:S05]  /*2dd0*/  PRMT R0, R72, 0x8880, RZ ;  /* 0x0000888048007816 */ /* 0x020fca00000000ff */
[----:B------:R-:W-:-:S07]  /*2de0*/  IMAD R3, R0, R59, RZ ;  /* 0x0000003b00037224 */ /* 0x000fce00078e02ff */
.L_x_52:
[----:B------:R-:W-:Y:S05]  /*2df0*/  BSYNC B1 ;  /* 0x0000000000017941 */ /* 0x000fea0003800000 */
.L_x_51:
[----:B---3--:R-:W-:Y:S01]  /*2e00*/  @!P1 IMAD R13, R30, R58, R3 ;  /* 0x0000003a1e0d9224 */ /* 0x008fe200078e0203 */
[----:B------:R-:W-:Y:S04]  /*2e10*/  BSSY B1, `(.L_x_53) ;  /* 0x0000006000017945 */ /* 0x000fe80003800000 */
[----:B------:R3:W-:Y:S01]  /*2e20*/  @!P1 STG.E.U8 desc[UR36][R4.64+0x8], R13 ;  /* 0x0000080d04009986 */ /* 0x0007e2000c101124 */
[----:B------:R-:W-:Y:S05]  /*2e30*/  @P0 BRA `(.L_x_54) ;  /* 0x00000000000c0947 */ /* 0x000fea0003800000 */
[----:B------:R-:W5:Y:S02]  /*2e40*/  LDG.E.U8 R72, desc[UR36][R10.64+0x9] ;  /* 0x000009240a487981 */ /* 0x000f64000c1e1100 */
[----:B-----5:R-:W-:-:S05]  /*2e50*/  PRMT R0, R72, 0x8880, RZ ;  /* 0x0000888048007816 */ /* 0x020fca00000000ff */
[----:B------:R-:W-:-:S07]  /*2e60*/  IMAD R3, R0, R59, RZ ;  /* 0x0000003b00037224 */ /* 0x000fce00078e02ff */
.L_x_54:
[----:B------:R-:W-:Y:S05]  /*2e70*/  BSYNC B1 ;  /* 0x0000000000017941 */ /* 0x000fea0003800000 */
.L_x_53:
[----:B------:R-:W-:Y:S01]  /*2e80*/  @!P0 IMAD R31, R31, R58, R3 ;  /* 0x0000003a1f1f8224 */ /* 0x000fe200078e0203 */
[----:B------:R-:W-:Y:S04]  /*2e90*/  BSSY B1, `(.L_x_55) ;  /* 0x0000006000017945 */ /* 0x000fe80003800000 */
[----:B------:R0:W-:Y:S01]  /*2ea0*/  @!P0 STG.E.U8 desc[UR36][R4.64+0x9], R31 ;  /* 0x0000091f04008986 */ /* 0x0001e2000c101124 */
[----:B------:R-:W-:Y:S05]  /*2eb0*/  @P5 BRA `(.L_x_56) ;  /* 0x00000000000c5947 */ /* 0x000fea0003800000 */
[----:B------:R-:W5:Y:S02]  /*2ec0*/  LDG.E.U8 R72, desc[UR36][R8.64+0x10] ;  /* 0x0000102408487981 */ /* 0x000f64000c1e1100 */
[----:B-----5:R-:W-:-:S05]  /*2ed0*/  PRMT R0, R72, 0x8880, RZ ;  /* 0x0000888048007816 */ /* 0x020fca00000000ff */
[----:B------:R-:W-:-:S07]  /*2ee0*/  IMAD R3, R0, R59, RZ ;  /* 0x0000003b00037224 */ /* 0x000fce00078e02ff */
.L_x_56:
[----:B------:R-:W-:Y:S05]  /*2ef0*/  BSYNC B1 ;  /* 0x0000000000017941 */ /* 0x000fea0003800000 */
.L_x_55:
[----:B---3--:R-:W-:Y:S01]  /*2f00*/  @!P5 IMAD R13, R32, R58, R3 ;  /* 0x0000003a200dd224 */ /* 0x008fe200078e0203 */
[----:B------:R-:W-:Y:S04]  /*2f10*/  BSSY B1, `(.L_x_57) ;  /* 0x0000006000017945 */ /* 0x000fe80003800000 */
[----:B------:R3:W-:Y:S01]  /*2f20*/  @!P5 STG.E.U8 desc[UR36][R6.64+0x10], R13 ;  /* 0x0000100d0600d986 */ /* 0x0007e2000c101124 */
[----:B------:R-:W-:Y:S05]  /*2f30*/  @P4 BRA `(.L_x_58) ;  /* 0x00000000000c4947 */ /* 0x000fea0003800000 */
[----:B------:R-:W5:Y:S02]  /*2f40*/  LDG.E.U8 R72, desc[UR36][R8.64+0x11] ;  /* 0x0000112408487981 */ /* 0x000f64000c1e1100 */
[----:B-----5:R-:W-:-:S05]  /*2f50*/  PRMT R0, R72, 0x8880, RZ ;  /* 0x0000888048007816 */ /* 0x020fca00000000ff */
[----:B------:R-:W-:-:S07]  /*2f60*/  IMAD R3, R0, R59, RZ ;  /* 0x0000003b00037224 */ /* 0x000fce00078e02ff */
.L_x_58:
[----:B------:R-:W-:Y:S05]  /*2f70*/  BSYNC B1 ;  /* 0x0000000000017941 */ /* 0x000fea0003800000 */
.L_x_57:
        /* <DEDUP_REMOVED lines=13> */
.L_x_60:
[----:B------:R-:W-:Y:S05]  /*3050*/  BSYNC B1 ;  /* 0x0000000000017941 */ /* 0x000fea0003800000 */
.L_x_59:
[----:B---3--:R-:W-:Y:S01]  /*3060*/  @!P3 IMAD R13, R34, R58, R3 ;  /* 0x0000003a220db224 */ /* 0x008fe200078e0203 */
[----:B------:R-:W-:Y:S04]  /*3070*/  BSSY B1, `(.L_x_61) ;  /* 0x0000006000017945 */ /* 0x000fe80003800000 */
[----:B------:R3:W-:Y:S01]  /*3080*/  @!P3 STG.E.U8 desc[UR36][R4.64+0x10], R13 ;  /* 0x0000100d0400b986 */ /* 0x0007e2000c101124 */
[----:B------:R-:W-:Y:S05]  /*3090*/  @P2 BRA `(.L_x_62) ;  /* 0x00000000000c2947 */ /* 0x000fea0003800000 */
[----:B------:R-:W5:Y:S02]  /*30a0*/  LDG.E.U8 R72, desc[UR36][R10.64+0x11] ;  /* 0x000011240a487981 */ /* 0x000f64000c1e1100 */
[----:B-----5:R-:W-:-:S05]  /*30b0*/  PRMT R0, R72, 0x8880, RZ ;  /* 0x0000888048007816 */ /* 0x020fca00000000ff */
[----:B------:R-:W-:-:S07]  /*30c0*/  IMAD R3, R0, R59, RZ ;  /* 0x0000003b00037224 */ /* 0x000fce00078e02ff */
.L_x_62:
[----:B------:R-:W-:Y:S05]  /*30d0*/  BSYNC B1 ;  /* 0x0000000000017941 */ /* 0x000fea0003800000 */
.L_x_61:
[----:B------:R-:W-:Y:S01]  /*30e0*/  @!P2 IMAD R35, R35, R58, R3 ;  /* 0x0000003a2323a224 */ /* 0x000fe200078e0203 */
[----:B------:R-:W-:Y:S04]  /*30f0*/  BSSY B1, `(.L_x_63) ;  /* 0x0000006000017945 */ /* 0x000fe80003800000 */
[----:B------:R0:W-:Y:S01]  /*3100*/  @!P2 STG.E.U8 desc[UR36][R4.64+0x11], R35 ;  /* 0x000011230400a986 */ /* 0x0001e2000c101124 */
[----:B------:R-:W-:Y:S05]  /*3110*/  @P5 BRA `(.L_x_64) ;  /* 0x00000000000c5947 */ /* 0x000fea0003800000 */
[----:B------:R-:W5:Y:S02]  /*3120*/  LDG.E.U8 R72, desc[UR36][R8.64+0x18] ;  /* 0x0000182408487981 */ /* 0x000f64000c1e1100 */
[----:B-----5:R-:W-:-:S05]  /*3130*/  PRMT R0, R72, 0x8880, RZ ;  /* 0x0000888048007816 */ /* 0x020fca00000000ff */
[----:B------:R-:W-:-:S07]  /*3140*/  IMAD R3, R0, R59, RZ ;  /* 0x0000003b00037224 */ /* 0x000fce00078e02ff */
.L_x_64:
[----:B------:R-:W-:Y:S05]  /*3150*/  BSYNC B1 ;  /* 0x0000000000017941 */ /* 0x000fea0003800000 */
.L_x_63:
[----:B---3--:R-:W-:Y:S01]  /*3160*/  @!P5 IMAD R13, R36, R58, R3 ;  /* 0x0000003a240dd224 */ /* 0x008fe200078e0203 */
[----:B------:R-:W-:Y:S04]  /*3170*/  BSSY B1, `(.L_x_65) ;  /* 0x0000006000017945 */ /* 0x000fe80003800000 */
[----:B------:R3:W-:Y:S01]  /*3180*/  @!P5 STG.E.U8 desc[UR36][R6.64+0x18], R13 ;  /* 0x0000180d0600d986 */ /* 0x0007e2000c101124 */
[----:B------:R-:W-:Y:S05]  /*3190*/  @P4 BRA `(.L_x_66) ;  /* 0x00000000000c4947 */ /* 0x000fea0003800000 */
[----:B------:R-:W5:Y:S02]  /*31a0*/  LDG.E.U8 R72, desc[UR36][R8.64+0x19] ;  /* 0x0000192408487981 */ /* 0x000f64000c1e1100 */
[----:B-----5:R-:W-:-:S05]  /*31b0*/  PRMT R0, R72, 0x8880, RZ ;  /* 0x0000888048007816 */ /* 0x020fca00000000ff */
[----:B------:R-:W-:-:S07]  /*31c0*/  IMAD R3, R0, R59, RZ ;  /* 0x0000003b00037224 */ /* 0x000fce00078e02ff */
.L_x_66:
[----:B------:R-:W-:Y:S05]  /*31d0*/  BSYNC B1 ;  /* 0x0000000000017941 */ /* 0x000fea0003800000 */
.L_x_65:
        /* <DEDUP_REMOVED lines=13> */
.L_x_68:
[----:B------:R-:W-:Y:S05]  /*32b0*/  BSYNC B1 ;  /* 0x0000000000017941 */ /* 0x000fea0003800000 */
.L_x_67:
[----:B---3--:R-:W-:Y:S01]  /*32c0*/  @!P1 IMAD R13, R38, R58, R3 ;  /* 0x0000003a260d9224 */ /* 0x008fe200078e0203 */
[----:B------:R-:W-:Y:S04]  /*32d0*/  BSSY B1, `(.L_x_69) ;  /* 0x0000006000017945 */ /* 0x000fe80003800000 */
[----:B------:R3:W-:Y:S01]  /*32e0*/  @!P1 STG.E.U8 desc[UR36][R4.64+0x18], R13 ;  /* 0x0000180d04009986 */ /* 0x0007e2000c101124 */
[----:B------:R-:W-:Y:S05]  /*32f0*/  @P4 BRA `(.L_x_70) ;  /* 0x00000000000c4947 */ /* 0x000fea0003800000 */
[----:B------:R-:W5:Y:S02]  /*3300*/  LDG.E.U8 R72, desc[UR36][R10.64+0x19] ;  /* 0x000019240a487981 */ /* 0x000f64000c1e1100 */
[----:B-----5:R-:W-:-:S05]  /*3310*/  PRMT R0, R72, 0x8880, RZ ;  /* 0x0000888048007816 */ /* 0x020fca00000000ff */
[----:B------:R-:W-:-:S07]  /*3320*/  IMAD R3, R0, R59, RZ ;  /* 0x0000003b00037224 */ /* 0x000fce00078e02ff */
.L_x_70:
[----:B------:R-:W-:Y:S05]  /*3330*/  BSYNC B1 ;  /* 0x0000000000017941 */ /* 0x000fea0003800000 */
.L_x_69:
[----:B------:R-:W-:Y:S01]  /*3340*/  @!P4 IMAD R39, R39, R58, R3 ;  /* 0x0000003a2727c224 */ /* 0x000fe200078e0203 */
[----:B------:R-:W-:Y:S04]  /*3350*/  BSSY B1, `(.L_x_71) ;  /* 0x0000006000017945 */ /* 0x000fe80003800000 */
[----:B------:R0:W-:Y:S01]  /*3360*/  @!P4 STG.E.U8 desc[UR36][R4.64+0x19], R39 ;  /* 0x000019270400c986 */ /* 0x0001e2000c101124 */
[----:B------:R-:W-:Y:S05]  /*3370*/  @P5 BRA `(.L_x_72) ;  /* 0x00000000000c5947 */ /* 0x000fea0003800000 */
[----:B------:R-:W5:Y:S02]  /*3380*/  LDG.E.U8 R72, desc[UR36][R8.64+0x20] ;  /* 0x0000202408487981 */ /* 0x000f64000c1e1100 */
[----:B-----5:R-:W-:-:S05]  /*3390*/  PRMT R0, R72, 0x8880, RZ ;  /* 0x0000888048007816 */ /* 0x020fca00000000ff */
[----:B------:R-:W-:-:S07]  /*33a0*/  IMAD R3, R0, R59, RZ ;  /* 0x0000003b00037224 */ /* 0x000fce00078e02ff */
.L_x_72:
[----:B------:R-:W-:Y:S05]  /*33b0*/  BSYNC B1 ;  /* 0x0000000000017941 */ /* 0x000fea0003800000 */
.L_x_71:
[----:B---3--:R-:W-:Y:S01]  /*33c0*/  @!P5 IMAD R13, R40, R58, R3 ;  /* 0x0000003a280dd224 */ /* 0x008fe200078e0203 */
[----:B------:R-:W-:Y:S04]  /*33d0*/  BSSY B1, `(.L_x_73) ;  /* 0x0000006000017945 */ /* 0x000fe80003800000 */
[----:B------:R3:W-:Y:S01]  /*33e0*/  @!P5 STG.E.U8 desc[UR36][R6.64+0x20], R13 ;  /* 0x0000200d0600d986 */ /* 0x0007e2000c101124 */
[----:B------:R-:W-:Y:S05]  /*33f0*/  @P0 BRA `(.L_x_74) ;  /* 0x00000000000c0947 */ /* 0x000fea0003800000 */
[----:B------:R-:W5:Y:S02]  /*3400*/  LDG.E.U8 R72, desc[UR36][R8.64+0x21] ;  /* 0x0000212408487981 */ /* 0x000f64000c1e1100 */
[----:B-----5:R-:W-:-:S05]  /*3410*/  PRMT R0, R72, 0x8880, RZ ;  /* 0x0000888048007816 */ /* 0x020fca00000000ff */
[----:B------:R-:W-:-:S07]  /*3420*/  IMAD R3, R0, R59, RZ ;  /* 0x0000003b00037224 */ /* 0x000fce00078e02ff */
.L_x_74:
[----:B------:R-:W-:Y:S05]  /*3430*/  BSYNC B1 ;  /* 0x0000000000017941 */ /* 0x000fea0003800000 */
.L_x_73:
        /* <DEDUP_REMOVED lines=13> */
.L_x_76:
[----:B------:R-:W-:Y:S05]  /*3510*/  BSYNC B1 ;  /* 0x0000000000017941 */ /* 0x000fea0003800000 */
.L_x_75:
[----:B---3--:R-:W-:Y:S01]  /*3520*/  @!P3 IMAD R13, R42, R58, R3 ;  /* 0x0000003a2a0db224 */ /* 0x008fe200078e0203 */
[----:B------:R-:W-:Y:S04]  /*3530*/  BSSY B1, `(.L_x_77) ;  /* 0x0000006000017945 */ /* 0x000fe80003800000 */
[----:B------:R3:W-:Y:S01]  /*3540*/  @!P3 STG.E.U8 desc[UR36][R4.64+0x20], R13 ;  /* 0x0000200d0400b986 */ /* 0x0007e2000c101124 */
[----:B------:R-:W-:Y:S05]  /*3550*/  @P2 BRA `(.L_x_78) ;  /* 0x00000000000c2947 */ /* 0x000fea0003800000 */
[----:B------:R-:W5:Y:S02]  /*3560*/  LDG.E.U8 R72, desc[UR36][R10.64+0x21] ;  /* 0x000021240a487981 */ /* 0x000f64000c1e1100 */
[----:B-----5:R-:W-:-:S05]  /*3570*/  PRMT R0, R72, 0x8880, RZ ;  /* 0x0000888048007816 */ /* 0x020fca00000000ff */
[----:B------:R-:W-:-:S07]  /*3580*/  IMAD R3, R0, R59, RZ ;  /* 0x0000003b00037224 */ /* 0x000fce00078e02ff */
.L_x_78:
[----:B------:R-:W-:Y:S05]  /*3590*/  BSYNC B1 ;  /* 0x0000000000017941 */ /* 0x000fea0003800000 */
.L_x_77:
[----:B------:R-:W-:Y:S01]  /*35a0*/  @!P2 IMAD R43, R43, R58, R3 ;  /* 0x0000003a2b2ba224 */ /* 0x000fe200078e0203 */
[----:B------:R-:W-:Y:S04]  /*35b0*/  BSSY B1, `(.L_x_79) ;  /* 0x0000006000017945 */ /* 0x000fe80003800000 */
[----:B------:R0:W-:Y:S01]  /*35c0*/  @!P2 STG.E.U8 desc[UR36][R4.64+0x21], R43 ;  /* 0x0000212b0400a986 */ /* 0x0001e2000c101124 */
[----:B------:R-:W-:Y:S05]  /*35d0*/  @P0 BRA `(.L_x_80) ;  /* 0x00000000000c0947 */ /* 0x000fea0003800000 */
[----:B------:R-:W5:Y:S02]  /*35e0*/  LDG.E.U8 R72, desc[UR36][R8.64+0x28] ;  /* 0x0000282408487981 */ /* 0x000f64000c1e1100 */
[----:B-----5:R-:W-:-:S05]  /*35f0*/  PRMT R0, R72, 0x8880, RZ ;  /* 0x0000888048007816 */ /* 0x020fca00000000ff */
[----:B------:R-:W-:-:S07]  /*3600*/  IMAD R3, R0, R59, RZ ;  /* 0x0000003b00037224 */ /* 0x000fce00078e02ff */
.L_x_80:
[----:B------:R-:W-:Y:S05]  /*3610*/  BSYNC B1 ;  /* 0x0000000000017941 */ /* 0x000fea0003800000 */
.L_x_79:
[----:B---3--:R-:W-:Y:S01]  /*3620*/  @!P0 IMAD R13, R44, R58, R3 ;  /* 0x0000003a2c0d8224 */ /* 0x008fe200078e0203 */
[----:B------:R-:W-:Y:S04]  /*3630*/  BSSY B1, `(.L_x_81) ;  /* 0x0000006000017945 */ /* 0x000fe80003800000 */
[----:B------:R3:W-:Y:S01]  /*3640*/  @!P0 STG.E.U8 desc[UR36][R6.64+0x28], R13 ;  /* 0x0000280d06008986 */ /* 0x0007e2000c101124 */
[----:B------:R-:W-:Y:S05]  /*3650*/  @P5 BRA `(.L_x_82) ;  /* 0x00000000000c5947 */ /* 0x000fea0003800000 */
[----:B------:R-:W5:Y:S02]  /*3660*/  LDG.E.U8 R72, desc[UR36][R8.64+0x29] ;  /* 0x0000292408487981 */ /* 0x000f64000c1e1100 */
[----:B-----5:R-:W-:-:S05]  /*3670*/  PRMT R0, R72, 0x8880, RZ ;  /* 0x0000888048007816 */ /* 0x020fca00000000ff */
[----:B------:R-:W-:-:S07]  /*3680*/  IMAD R3, R0, R59, RZ ;  /* 0x0000003b00037224 */ /* 0x000fce00078e02ff */
.L_x_82:
[----:B------:R-:W-:Y:S05]  /*3690*/  BSYNC B1 ;  /* 0x0000000000017941 */ /* 0x000fea0003800000 */
.L_x_81:
        /* <DEDUP_REMOVED lines=13> */
.L_x_84:
[----:B------:R-:W-:Y:S05]  /*3770*/  BSYNC B1 ;  /* 0x0000000000017941 */ /* 0x000fea0003800000 */
.L_x_83:
[----:B---3--:R-:W-:Y:S01]  /*3780*/  @!P4 IMAD R13, R46, R58, R3 ;  /* 0x0000003a2e0dc224 */ /* 0x008fe200078e0203 */
[----:B------:R-:W-:Y:S04]  /*3790*/  BSSY B1, `(.L_x_85) ;  /* 0x0000006000017945 */ /* 0x000fe80003800000 */
[----:B------:R3:W-:Y:S01]  /*37a0*/  @!P4 STG.E.U8 desc[UR36][R4.64+0x28], R13 ;  /* 0x0000280d0400c986 */ /* 0x0007e2000c101124 */
[----:B------:R-:W-:Y:S05]  /*37b0*/  @P1 BRA `(.L_x_86) ;  /* 0x00000000000c1947 */ /* 0x000fea0003800000 */
[----:B------:R-:W5:Y:S02]  /*37c0*/  LDG.E.U8 R72, desc[UR36][R10.64+0x29] ;  /* 0x000029240a487981 */ /* 0x000f64000c1e1100 */
[----:B-----5:R-:W-:-:S05]  /*37d0*/  PRMT R0, R72, 0x8880, RZ ;  /* 0x0000888048007816 */ /* 0x020fca00000000ff */
[----:B------:R-:W-:-:S07]  /*37e0*/  IMAD R3, R0, R59, RZ ;  /* 0x0000003b00037224 */ /* 0x000fce00078e02ff */
.L_x_86:
[----:B------:R-:W-:Y:S05]  /*37f0*/  BSYNC B1 ;  /* 0x0000000000017941 */ /* 0x000fea0003800000 */
.L_x_85:
[----:B------:R-:W-:Y:S01]  /*3800*/  @!P1 IMAD R47, R47, R58, R3 ;  /* 0x0000003a2f2f9224 */ /* 0x000fe200078e0203 */
[----:B------:R-:W-:Y:S04]  /*3810*/  BSSY B1, `(.L_x_87) ;  /* 0x0000006000017945 */ /* 0x000fe80003800000 */
[----:B------:R0:W-:Y:S01]  /*3820*/  @!P1 STG.E.U8 desc[UR36][R4.64+0x29], R47 ;  /* 0x0000292f04009986 */ /* 0x0001e2000c101124 */
[----:B------:R-:W-:Y:S05]  /*3830*/  @P3 BRA `(.L_x_88) ;  /* 0x00000000000c3947 */ /* 0x000fea0003800000 */
[----:B------:R-:W5:Y:S02]  /*3840*/  LDG.E.U8 R72, desc[UR36][R8.64+0x30] ;  /* 0x0000302408487981 */ /* 0x000f64000c1e1100 */
[----:B-----5:R-:W-:-:S05]  /*3850*/  PRMT R0, R72, 0x8880, RZ ;  /* 0x0000888048007816 */ /* 0x020fca00000000ff */
[----:B------:R-:W-:-:S07]  /*3860*/  IMAD R3, R0, R59, RZ ;  /* 0x0000003b00037224 */ /* 0x000fce00078e02ff */
.L_x_88:
[----:B------:R-:W-:Y:S05]  /*3870*/  BSYNC B1 ;  /* 0x0000000000017941 */ /* 0x000fea0003800000 */
.L_x_87:
[----:B---3--:R-:W-:Y:S01]  /*3880*/  @!P3 IMAD R13, R48, R58, R3 ;  /* 0x0000003a300db224 */ /* 0x008fe200078e0203 */
[----:B------:R-:W-:Y:S04]  /*3890*/  BSSY B1, `(.L_x_89) ;  /* 0x0000006000017945 */ /* 0x000fe80003800000 */
[----:B------:R3:W-:Y:S01]  /*38a0*/  @!P3 STG.E.U8 desc[UR36][R6.64+0x30], R13 ;  /* 0x0000300d0600b986 */ /* 0x0007e2000c101124 */
[----:B------:R-:W-:Y:S05]  /*38b0*/  @P5 BRA `(.L_x_90) ;  /* 0x00000000000c5947 */ /* 0x000fea0003800000 */
[----:B------:R-:W5:Y:S02]  /*38c0*/  LDG.E.U8 R72, desc[UR36][R8.64+0x31] ;  /* 0x0000312408487981 */ /* 0x000f64000c1e1100 */
[----:B-----5:R-:W-:-:S05]  /*38d0*/  PRMT R0, R72, 0x8880, RZ ;  /* 0x0000888048007816 */ /* 0x020fca00000000ff */
[----:B------:R-:W-:-:S07]  /*38e0*/  IMAD R3, R0, R59, RZ ;  /* 0x0000003b00037224 */ /* 0x000fce00078e02ff */
.L_x_90:
[----:B------:R-:W-:Y:S05]  /*38f0*/  BSYNC B1 ;  /* 0x0000000000017941 */ /* 0x000fea0003800000 */
.L_x_89:
        /* <DEDUP_REMOVED lines=9> */
[----:B------:R-:W-:Y:S01]  /*3990*/  ISETP.LT.OR P3, PT, R22, 0x9, !P3 ;  /* 0x000000091600780c */ /* 0x000fe20005f61670 */
[----:B------:R-:W-:-:S12]  /*39a0*/  @P2 BRA `(.L_x_92) ;  /* 0x00000000000c2947 */ /* 0x000fd80003800000 */
[----:B------:R-:W5:Y:S02]  /*39b0*/  LDG.E.U8 R72, desc[UR36][R10.64+0x30] ;  /* 0x000030240a487981 */ /* 0x000f64000c1e1100 */
[----:B-----5:R-:W-:-:S05]  /*39c0*/  PRMT R0, R72, 0x8880, RZ ;  /* 0x0000888048007816 */ /* 0x020fca00000000ff */
[----:B------:R-:W-:-:S07]  /*39d0*/  IMAD R3, R0, R59, RZ ;  /* 0x0000003b00037224 */ /* 0x000fce00078e02ff */
.L_x_92:
[----:B------:R-:W-:Y:S05]  /*39e0*/  BSYNC B1 ;  /* 0x0000000000017941 */ /* 0x000fea0003800000 */
.L_x_91:
[----:B---3--:R-:W-:Y:S01]  /*39f0*/  @!P2 IMAD R13, R50, R58, R3 ;  /* 0x0000003a320da224 */ /* 0x008fe200078e0203 */
[----:B------:R-:W-:Y:S04]  /*3a00*/  BSSY B1, `(.L_x_93) ;  /* 0x0000006000017945 */ /* 0x000fe80003800000 */
[----:B------:R3:W-:Y:S01]  /*3a10*/  @!P2 STG.E.U8 desc[UR36][R4.64+0x30], R13 ;  /* 0x0000300d0400a986 */ /* 0x0007e2000c101124 */
[----:B------:R-:W-:Y:S05]  /*3a20*/  @P0 BRA `(.L_x_94) ;  /* 0x00000000000c0947 */ /* 0x000fea0003800000 */
[----:B------:R-:W5:Y:S02]  /*3a30*/  LDG.E.U8 R72, desc[UR36][R10.64+0x31] ;  /* 0x000031240a487981 */ /* 0x000f64000c1e1100 */
[----:B-----5:R-:W-:-:S05]  /*3a40*/  PRMT R0, R72, 0x8880, RZ ;  /* 0x0000888048007816 */ /* 0x020fca00000000ff */
[----:B------:R-:W-:-:S07]  /*3a50*/  IMAD R3, R0, R59, RZ ;  /* 0x0000003b00037224 */ /* 0x000fce00078e02ff */
.L_x_94:
[----:B------:R-:W-:Y:S05]  /*3a60*/  BSYNC B1 ;  /* 0x0000000000017941 */ /* 0x000fea0003800000 */
.L_x_93:
[----:B------:R-:W-:Y:S01]  /*3a70*/  @!P0 IMAD R51, R51, R58, R3 ;  /* 0x0000003a33338224 */ /* 0x000fe200078e0203 */
[----:B------:R-:W-:Y:S04]  /*3a80*/  BSSY B1, `(.L_x_95) ;  /* 0x0000006000017945 */ /* 0x000fe80003800000 */
[----:B------:R0:W-:Y:S01]  /*3a90*/  @!P0 STG.E.U8 desc[UR36][R4.64+0x31], R51 ;  /* 0x0000313304008986 */ /* 0x0001e2000c101124 */
[----:B------:R-:W-:Y:S05]  /*3aa0*/  @P5 BRA `(.L_x_96) ;  /* 0x00000000000c5947 */ /* 0x000fea0003800000 */
[----:B------:R-:W5:Y:S02]  /*3ab0*/  LDG.E.U8 R72, desc[UR36][R8.64+0x38] ;  /* 0x0000382408487981 */ /* 0x000f64000c1e1100 */
[----:B-----5:R-:W-:-:S05]  /*3ac0*/  PRMT R0, R72, 0x8880, RZ ;  /* 0x0000888048007816 */ /* 0x020fca00000000ff */
[----:B------:R-:W-:-:S07]  /*3ad0*/  IMAD R3, R0, R59, RZ ;  /* 0x0000003b00037224 */ /* 0x000fce00078e02ff */
.L_x_96:
[----:B------:R-:W-:Y:S05]  /*3ae0*/  BSYNC B1 ;  /* 0x0000000000017941 */ /* 0x000fea0003800000 */
.L_x_95:
[----:B---3--:R-:W-:Y:S01]  /*3af0*/  @!P5 IMAD R13, R52, R58, R3 ;  /* 0x0000003a340dd224 */ /* 0x008fe200078e0203 */
[----:B------:R-:W-:Y:S04]  /*3b00*/  BSSY B1, `(.L_x_97) ;  /* 0x0000006000017945 */ /* 0x000fe80003800000 */
[----:B------:R3:W-:Y:S01]  /*3b10*/  @!P5 STG.E.U8 desc[UR36][R6.64+0x38], R13 ;  /* 0x0000380d0600d986 */ /* 0x0007e2000c101124 */
[----:B------:R-:W-:Y:S05]  /*3b20*/  @P4 BRA `(.L_x_98) ;  /* 0x00000000000c4947 */ /* 0x000fea0003800000 */
[----:B------:R-:W5:Y:S02]  /*3b30*/  LDG.E.U8 R72, desc[UR36][R8.64+0x39] ;  /* 0x0000392408487981 */ /* 0x000f64000c1e1100 */
[----:B-----5:R-:W-:-:S05]  /*3b40*/  PRMT R0, R72, 0x8880, RZ ;  /* 0x0000888048007816 */ /* 0x020fca00000000ff */
[----:B------:R-:W-:-:S07]  /*3b50*/  IMAD R3, R0, R59, RZ ;  /* 0x0000003b00037224 */ /* 0x000fce00078e02ff */
.L_x_98:
[----:B------:R-:W-:Y:S05]  /*3b60*/  BSYNC B1 ;  /* 0x0000000000017941 */ /* 0x000fea0003800000 */
.L_x_97:
[----:B------:R-:W-:Y:S01]  /*3b70*/  @!P4 IMAD R53, R53, R58, R3 ;  /* 0x0000003a3535c224 */ /* 0x000fe200078e0203 */
[----:B------:R-:W-:Y:S04]  /*3b80*/  BSSY B1, `(.L_x_99) ;  /* 0x0000006000017945 */ /* 0x000fe80003800000 */
[----:B------:R0:W-:Y:S01]  /*3b90*/  @!P4 STG.E.U8 desc[UR36][R6.64+0x39], R53 ;  /* 0x000039350600c986 */ /* 0x0001e2000c101124 */
[----:B------:R-:W-:Y:S05]  /*3ba0*/  @P3 BRA `(.L_x_100) ;  /* 0x00000000000c3947 */ /* 0x000fea0003800000 */
[----:B------:R-:W5:Y:S02]  /*3bb0*/  LDG.E.U8 R72, desc[UR36][R10.64+0x38] ;  /* 0x000038240a487981 */ /* 0x000f64000c1e1100 */
[----:B-----5:R-:W-:-:S05]  /*3bc0*/  PRMT R0, R72, 0x8880, RZ ;  /* 0x0000888048007816 */ /* 0x020fca00000000ff */
[----:B------:R-:W-:-:S07]  /*3bd0*/  IMAD R3, R0, R59, RZ ;  /* 0x0000003b00037224 */ /* 0x000fce00078e02ff */
.L_x_100:
[----:B------:R-:W-:Y:S05]  /*3be0*/  BSYNC B1 ;  /* 0x0000000000017941 */ /* 0x000fea0003800000 */
.L_x_99:
[----:B0123--:R-:W-:Y:S01]  /*3bf0*/  @!P3 IMAD R7, R54, R58, R3 ;  /* 0x0000003a3607b224 */ /* 0x00ffe200078e0203 */
[----:B------:R-:W-:Y:S01]  /*3c00*/  ISETP.LT.OR P1, PT, R22, 0x9, !P1 ;  /* 0x000000091600780c */ /* 0x000fe20004f21670 */
[----:B------:R-:W-:Y:S03]  /*3c10*/  BSSY B1, `(.L_x_101) ;  /* 0x0000006000017945 */ /* 0x000fe60003800000 */
[----:B------:R0:W-:Y:S09]  /*3c20*/  @!P3 STG.E.U8 desc[UR36][R4.64+0x38], R7 ;  /* 0x000038070400b986 */ /* 0x0001f2000c101124 */
[----:B------:R-:W-:Y:S05]  /*3c30*/  @P1 BRA `(.L_x_102) ;  /* 0x00000000000c1947 */ /* 0x000fea0003800000 */
[----:B------:R-:W2:Y:S02]  /*3c40*/  LDG.E.U8 R72, desc[UR36][R10.64+0x39] ;  /* 0x000039240a487981 */ /* 0x000ea4000c1e1100 */
[----:B--2---:R-:W-:-:S05]  /*3c50*/  PRMT R0, R72, 0x8880, RZ ;  /* 0x0000888048007816 */ /* 0x004fca00000000ff */
[----:B------:R-:W-:-:S07]  /*3c60*/  IMAD R3, R0, R59, RZ ;  /* 0x0000003b00037224 */ /* 0x000fce00078e02ff */
.L_x_102:
[----:B------:R-:W-:Y:S05]  /*3c70*/  BSYNC B1 ;  /* 0x0000000000017941 */ /* 0x000fea0003800000 */
.L_x_101:
[----:B------:R-:W-:Y:S01]  /*3c80*/  IMAD R3, R55, R58, R3 ;  /* 0x0000003a37037224 */ /* 0x000fe200078e0203 */
[----:B------:R-:W-:Y:S06]  /*3c90*/  @P1 BRA `(.L_x_103) ;  /* 0x0000000400c81947 */ /* 0x000fec0003800000 */
[----:B------:R1:W-:Y:S01]  /*3ca0*/  STG.E.U8 desc[UR36][R4.64+0x39], R3 ;  /* 0x0000390304007986 */ /* 0x0003e2000c101124 */
[----:B------:R-:W-:Y:S05]  /*3cb0*/  BRA `(.L_x_103) ;  /* 0x0000000400c07947 */ /* 0x000fea0003800000 */
.L_x_38:
[C---:B------:R-:W-:Y:S02]  /*3cc0*/  ISETP.GE.AND P1, PT, R75.reuse, 0x1, PT ;  /* 0x000000014b00780c */ /* 0x040fe40003f26270 */
[----:B------:R-:W-:Y:S02]  /*3cd0*/  ISETP.GE.AND P0, PT, R75, 0x2, PT ;  /* 0x000000024b00780c */ /* 0x000fe40003f06270 */
[C---:B------:R-:W-:Y:S02]  /*3ce0*/  ISETP.LT.OR P4, PT, R22.reuse, 0x1, !P1 ;  /* 0x000000011600780c */ /* 0x040fe40004f81670 */
[C---:B------:R-:W-:Y:S02]  /*3cf0*/  ISETP.LT.OR P5, PT, R22.reuse, 0x1, !P0 ;  /* 0x000000011600780c */ /* 0x040fe400047a1670 */
[C---:B------:R-:W-:Y:S02]  /*3d00*/  ISETP.LT.OR P1, PT, R22.reuse, 0x9, !P1 ;  /* 0x000000091600780c */ /* 0x040fe40004f21670 */
[----:B------:R-:W-:-:S02]  /*3d10*/  ISETP.LT.OR P0, PT, R22, 0x9, !P0 ;  /* 0x000000091600780c */ /* 0x000fc40004701670 */
[C---:B------:R-:W-:Y:S02]  /*3d20*/  ISETP.GE.AND P3, PT, R75.reuse, 0x9, PT ;  /* 0x000000094b00780c */ /* 0x040fe40003f66270 */
[----:B------:R-:W-:-:S03]  /*3d30*/  ISETP.GE.AND P2, PT, R75, 0xa, PT ;  /* 0x0000000a4b00780c */ /* 0x000fc60003f46270 */
[-C--:B------:R-:W-:Y:S02]  /*3d40*/  @!P4 IMAD R3, R24, R58.reuse, RZ ;  /* 0x0000003a1803c224 */ /* 0x080fe400078e02ff */
[-C--:B------:R-:W-:Y:S02]  /*3d50*/  @!P5 IMAD R25, R25, R58.reuse, RZ ;  /* 0x0000003a1919d224 */ /* 0x080fe400078e02ff */
[-C--:B------:R-:W-:Y:S01]  /*3d60*/  @!P1 IMAD R9, R26, R58.reuse, RZ ;  /* 0x0000003a1a099224 */ /* 0x080fe200078e02ff */
[----:B------:R0:W-:Y:S01]  /*3d70*/  @!P4 STG.E.U8 desc[UR36][R6.64], R3 ;  /* 0x000000030600c986 */ /* 0x0001e2000c101124 */
[C---:B------:R-:W-:Y:S01]  /*3d80*/  ISETP.LT.OR P4, PT, R22.reuse, 0x1, !P3 ;  /* 0x000000011600780c */ /* 0x040fe20005f81670 */
[----:B------:R-:W-:Y:S02]  /*3d90*/  @!P0 IMAD R27, R27, R58, RZ ;  /* 0x0000003a1b1b8224 */ /* 0x000fe400078e02ff */
[----:B------:R-:W-:Y:S01]  /*3da0*/  @!P5 STG.E.U8 desc[UR36][R6.64+0x1], R25 ;  /* 0x000001190600d986 */ /* 0x000fe2000c101124 */
[----:B------:R-:W-:-:S02]  /*3db0*/  ISETP.LT.OR P5, PT, R22, 0x1, !P2 ;  /* 0x000000011600780c */ /* 0x000fc400057a1670 */
[C---:B------:R-:W-:Y:S01]  /*3dc0*/  ISETP.LT.OR P2, PT, R22.reuse, 0x9, !P2 ;  /* 0x000000091600780c */ /* 0x040fe20005741670 */
[----:B------:R1:W-:Y:S01]  /*3dd0*/  @!P1 STG.E.U8 desc[UR36][R4.64], R9 ;  /* 0x0000000904009986 */ /* 0x0003e2000c101124 */
[----:B------:R-:W-:Y:S02]  /*3de0*/  ISETP.LT.OR P1, PT, R22, 0x9, !P3 ;  /* 0x000000091600780c */ /* 0x000fe40005f21670 */
[C---:B------:R-:W-:Y:S01]  /*3df0*/  ISETP.GE.AND P3, PT, R75.reuse, 0x11, PT ;  /* 0x000000114b00780c */ /* 0x040fe20003f66270 */
[----:B------:R-:W-:Y:S01]  /*3e00*/  @!P0 STG.E.U8 desc[UR36][R4.64+0x1], R27 ;  /* 0x0000011b04008986 */ /* 0x000fe2000c101124 */
[----:B------:R-:W-:Y:S01]  /*3e10*/  ISETP.GE.AND P0, PT, R75, 0x12, PT ;  /* 0x000000124b00780c */ /* 0x000fe20003f06270 */
[----:B------:R-:W-:-:S04]  /*3e20*/  @!P4 IMAD R11, R28, R58, RZ ;  /* 0x0000003a1c0bc224 */ /* 0x000fc800078e02ff */
[-C--:B------:R-:W-:Y:S01]  /*3e30*/  @!P5 IMAD R29, R29, R58.reuse, RZ ;  /* 0x0000003a1d1dd224 */ /* 0x080fe200078e02ff */
[----:B------:R-:W-:Y:S01]  /*3e40*/  @!P4 STG.E.U8 desc[UR36][R6.64+0x8], R11 ;  /* 0x0000080b0600c986 */ /* 0x000fe2000c101124 */
[C---:B------:R-:W-:Y:S01]  /*3e50*/  ISETP.LT.OR P4, PT, R22.reuse, 0x1, !P3 ;  /* 0x000000011600780c */ /* 0x040fe20005f81670 */
[-C--:B------:R-:W-:Y:S02]  /*3e60*/  @!P2 IMAD R31, R31, R58.reuse, RZ ;  /* 0x0000003a1f1fa224 */ /* 0x080fe400078e02ff */
[----:B------:R-:W-:Y:S01]  /*3e70*/  @!P5 STG.E.U8 desc[UR36][R6.64+0x9], R29 ;  /* 0x0000091d0600d986 */ /* 0x000fe2000c101124 */
[----:B------:R-:W-:Y:S01]  /*3e80*/  ISETP.LT.OR P5, PT, R22, 0x1, !P0 ;  /* 0x000000011600780c */ /* 0x000fe200047a1670 */
[----:B0-----:R-:W-:Y:S01]  /*3e90*/  @!P1 IMAD R3, R30, R58, RZ ;  /* 0x0000003a1e039224 */ /* 0x001fe200078e02ff */
[----:B------:R-:W-:Y:S01]  /*3ea0*/  ISETP.LT.OR P0, PT, R22, 0x9, !P0 ;  /* 0x000000091600780c */ /* 0x000fe20004701670 */
[----:B------:R-:W-:Y:S01]  /*3eb0*/  @!P2 STG.E.U8 desc[UR36][R4.64+0x9], R31 ;  /* 0x0000091f0400a986 */ /* 0x000fe2000c101124 */
[----:B------:R-:W-:-:S03]  /*3ec0*/  ISETP.GE.AND P2, PT, R75, 0x19, PT ;  /* 0x000000194b00780c */ /* 0x000fc60003f46270 */
[----:B------:R0:W-:Y:S01]  /*3ed0*/  @!P1 STG.E.U8 desc[UR36][R4.64+0x8], R3 ;  /* 0x0000080304009986 */ /* 0x0001e2000c101124 */
[----:B------:R-:W-:Y:S01]  /*3ee0*/  ISETP.LT.OR P1, PT, R22, 0x9, !P3 ;  /* 0x000000091600780c */ /* 0x000fe20005f21670 */
[----:B-1----:R-:W-:Y:S01]  /*3ef0*/  @!P4 IMAD R9, R32, R58, RZ ;  /* 0x0000003a2009c224 */ /* 0x002fe200078e02ff */
[----:B------:R-:W-:-:S03]  /*3f00*/  ISETP.GE.AND P3, PT, R75, 0x1a, PT ;  /* 0x0000001a4b00780c */ /* 0x000fc60003f66270 */
[-C--:B------:R-:W-:Y:S01]  /*3f10*/  @!P5 IMAD R33, R33, R58.reuse, RZ ;  /* 0x0000003a2121d224 */ /* 0x080fe200078e02ff */
[----:B------:R-:W-:Y:S01]  /*3f20*/  @!P4 STG.E.U8 desc[UR36][R6.64+0x10], R9 ;  /* 0x000010090600c986 */ /* 0x000fe2000c101124 */
[C---:B------:R-:W-:Y:S01]  /*3f30*/  ISETP.LT.OR P4, PT, R22.reuse, 0x1, !P3 ;  /* 0x000000011600780c */ /* 0x040fe20005f81670 */
[-C--:B------:R-:W-:Y:S01]  /*3f40*/  @!P0 IMAD R35, R35, R58.reuse, RZ ;  /* 0x0000003a23238224 */ /* 0x080fe200078e02ff */
[C---:B------:R-:W-:Y:S01]  /*3f50*/  ISETP.LT.OR P3, PT, R22.reuse, 0x9, !P3 ;  /* 0x000000091600780c */ /* 0x040fe20005f61670 */
[----:B------:R-:W-:Y:S01]  /*3f60*/  @!P5 STG.E.U8 desc[UR36][R6.64+0x11], R33 ;  /* 0x000011210600d986 */ /* 0x000fe2000c101124 */
[----:B------:R-:W-:Y:S02]  /*3f70*/  ISETP.LT.OR P5, PT, R22, 0x1, !P2 ;  /* 0x000000011600780c */ /* 0x000fe400057a1670 */
[----:B0-----:R-:W-:Y:S01]  /*3f80*/  @!P1 IMAD R3, R34, R58, RZ ;  /* 0x0000003a22039224 */ /* 0x001fe200078e02ff */
[----:B------:R-:W-:Y:S01]  /*3f90*/  @!P0 STG.E.U8 desc[UR36][R4.64+0x11], R35 ;  /* 0x0000112304008986 */ /* 0x000fe2000c101124 */
[----:B------:R-:W-:-:S02]  /*3fa0*/  ISETP.LT.OR P2, PT, R22, 0x9, !P2 ;  /* 0x000000091600780c */ /* 0x000fc40005741670 */
[C---:B------:R-:W-:Y:S01]  /*3fb0*/  ISETP.GE.AND P0, PT, R75.reuse, 0x21, PT ;  /* 0x000000214b00780c */ /* 0x040fe20003f06270 */
[----:B------:R0:W-:Y:S01]  /*3fc0*/  @!P1 STG.E.U8 desc[UR36][R4.64+0x10], R3 ;  /* 0x0000100304009986 */ /* 0x0001e2000c101124 */
[----:B------:R-:W-:Y:S01]  /*3fd0*/  ISETP.GE.AND P1, PT, R75, 0x22, PT ;  /* 0x000000224b00780c */ /* 0x000fe20003f26270 */
[-C--:B------:R-:W-:Y:S02]  /*3fe0*/  @!P4 IMAD R37, R37, R58.reuse, RZ ;  /* 0x0000003a2525c224 */ /* 0x080fe400078e02ff */
[-C--:B------:R-:W-:Y:S02]  /*3ff0*/  @!P3 IMAD R39, R39, R58.reuse, RZ ;  /* 0x0000003a2727b224 */ /* 0x080fe400078e02ff */
[-C--:B------:R-:W-:Y:S01]  /*4000*/  @!P5 IMAD R11, R36, R58.reuse, RZ ;  /* 0x0000003a240bd224 */ /* 0x080fe200078e02ff */
[----:B------:R-:W-:Y:S01]  /*4010*/  @!P4 STG.E.U8 desc[UR36][R6.64+0x19], R37 ;  /* 0x000019250600c986 */ /* 0x000fe2000c101124 */
[C---:B------:R-:W-:Y:S02]  /*4020*/  ISETP.LT.OR P4, PT, R22.reuse, 0x1, !P0 ;  /* 0x000000011600780c */ /* 0x040fe40004781670 */
[C---:B------:R-:W-:Y:S01]  /*4030*/  ISETP.LT.OR P0, PT, R22.reuse, 0x9, !P0 ;  /* 0x000000091600780c */ /* 0x040fe20004701670 */
[----:B------:R-:W-:Y:S01]  /*4040*/  @!P5 STG.E.U8 desc[UR36][R6.64+0x18], R11 ;  /* 0x0000180b0600d986 */ /* 0x000fe2000c101124 */
[----:B------:R-:W-:Y:S01]  /*4050*/  ISETP.LT.OR P5, PT, R22, 0x1, !P1 ;  /* 0x000000011600780c */ /* 0x000fe20004fa1670 */
[----:B0-----:R-:W-:Y:S01]  /*4060*/  @!P2 IMAD R3, R38, R58, RZ ;  /* 0x0000003a2603a224 */ /* 0x001fe200078e02ff */
[----:B------:R-:W-:Y:S01]  /*4070*/  ISETP.LT.OR P1, PT, R22, 0x9, !P1 ;  /* 0x000000091600780c */ /* 0x000fe20004f21670 */
[----:B------:R-:W-:Y:S01]  /*4080*/  @!P3 STG.E.U8 desc[UR36][R4.64+0x19], R39 ;  /* 0x000019270400b986 */ /* 0x000fe2000c101124 */
[----:B------:R-:W-:-:S03]  /*4090*/  ISETP.GE.AND P3, PT, R75, 0x29, PT ;  /* 0x000000294b00780c */ /* 0x000fc60003f66270 */
[----:B------:R0:W-:Y:S01]  /*40a0*/  @!P2 STG.E.U8 desc[UR36][R4.64+0x18], R3 ;  /* 0x000018030400a986 */ /* 0x0001e2000c101124 */
[----:B------:R-:W-:Y:S01]  /*40b0*/  ISETP.GE.AND P2, PT, R75, 0x2a, PT ;  /* 0x0000002a4b00780c */ /* 0x000fe20003f46270 */
[----:B------:R-:W-:-:S04]  /*40c0*/  @!P4 IMAD R9, R40, R58, RZ ;  /* 0x0000003a2809c224 */ /* 0x000fc800078e02ff */
[-C--:B------:R-:W-:Y:S01]  /*40d0*/  @!P5 IMAD R41, R41, R58.reuse, RZ ;  /* 0x0000003a2929d224 */ /* 0x080fe200078e02ff */
[----:B------:R-:W-:Y:S01]  /*40e0*/  @!P4 STG.E.U8 desc[UR36][R6.64+0x20], R9 ;  /* 0x000020090600c986 */ /* 0x000fe2000c101124 */
[C---:B------:R-:W-:Y:S01]  /*40f0*/  ISETP.LT.OR P4, PT, R22.reuse, 0x1, !P3 ;  /* 0x000000011600780c */ /* 0x040fe20005f81670 */
[-C--:B------:R-:W-:Y:S01]  /*4100*/  @!P1 IMAD R43, R43, R58.reuse, RZ ;  /* 0x0000003a2b2b9224 */ /* 0x080fe200078e02ff */
        /* <DEDUP_REMOVED lines=25> */
[----:B------:R1:W-:Y:S01]  /*42a0*/  @!P4 STG.E.U8 desc[UR36][R6.64+0x30], R9 ;  /* 0x000030090600c986 */ /* 0x0003e2000c101124 */
[C---:B------:R-:W-:Y:S01]  /*42b0*/  ISETP.LT.OR P4, PT, R22.reuse, 0x1, !P2 ;  /* 0x000000011600780c */ /* 0x040fe20005781670 */
[-C--:B------:R-:W-:Y:S01]  /*42c0*/  @!P0 IMAD R51, R51, R58.reuse, RZ ;  /* 0x0000003a33338224 */ /* 0x080fe200078e02ff */
[C---:B------:R-:W-:Y:S01]  /*42d0*/  ISETP.LT.OR P2, PT, R22.reuse, 0x9, !P2 ;  /* 0x000000091600780c */ /* 0x040fe20005741670 */
[----:B------:R2:W-:Y:S01]  /*42e0*/  @!P5 STG.E.U8 desc[UR36][R6.64+0x31], R49 ;  /* 0x000031310600d986 */ /* 0x0005e2000c101124 */
[----:B------:R-:W-:Y:S01]  /*42f0*/  ISETP.LT.OR P5, PT, R22, 0x1, !P3 ;  /* 0x000000011600780c */ /* 0x000fe20005fa1670 */
[-C--:B0-----:R-:W-:Y:S01]  /*4300*/  @!P1 IMAD R3, R50, R58.reuse, RZ ;  /* 0x0000003a32039224 */ /* 0x081fe200078e02ff */
[----:B------:R-:W-:Y:S01]  /*4310*/  ISETP.LT.OR P3, PT, R22, 0x9, !P3 ;  /* 0x000000091600780c */ /* 0x000fe20005f61670 */
[----:B------:R2:W-:Y:S04]  /*4320*/  @!P0 STG.E.U8 desc[UR36][R4.64+0x31], R51 ;  /* 0x0000313304008986 */ /* 0x0005e8000c101124 */
[----:B------:R2:W-:Y:S02]  /*4330*/  @!P1 STG.E.U8 desc[UR36][R4.64+0x30], R3 ;  /* 0x0000300304009986 */ /* 0x0005e4000c101124 */
[----:B------:R-:W-:-:S02]  /*4340*/  @!P4 IMAD R11, R52, R58, RZ ;  /* 0x0000003a340bc224 */ /* 0x000fc400078e02ff */
[-C--:B-1----:R-:W-:Y:S02]  /*4350*/  @!P2 IMAD R9, R54, R58.reuse, RZ ;  /* 0x0000003a3609a224 */ /* 0x082fe400078e02ff */
[-C--:B------:R-:W-:Y:S01]  /*4360*/  @!P5 IMAD R53, R53, R58.reuse, RZ ;  /* 0x0000003a3535d224 */ /* 0x080fe200078e02ff */
[----:B------:R2:W-:Y:S01]  /*4370*/  @!P4 STG.E.U8 desc[UR36][R6.64+0x38], R11 ;  /* 0x0000380b0600c986 */ /* 0x0005e2000c101124 */
[----:B------:R-:W-:-:S03]  /*4380*/  @!P3 IMAD R55, R55, R58, RZ ;  /* 0x0000003a3737b224 */ /* 0x000fc600078e02ff */
[----:B------:R2:W-:Y:S04]  /*4390*/  @!P5 STG.E.U8 desc[UR36][R6.64+0x39], R53 ;  /* 0x000039350600d986 */ /* 0x0005e8000c101124 */
[----:B------:R2:W-:Y:S04]  /*43a0*/  @!P2 STG.E.U8 desc[UR36][R4.64+0x38], R9 ;  /* 0x000038090400a986 */ /* 0x0005e8000c101124 */
[----:B------:R2:W-:Y:S02]  /*43b0*/  @!P3 STG.E.U8 desc[UR36][R4.64+0x39], R55 ;  /* 0x000039370400b986 */ /* 0x0005e4000c101124 */
.L_x_103:
[----:B------:R-:W-:Y:S05]  /*43c0*/  BSYNC B0 ;  /* 0x0000000000007941 */ /* 0x000fea0003800000 */
.L_x_37:
[----:B012-4-:R-:W2:Y:S01]  /*43d0*/  LDL.64 R4, [R1] ;  /* 0x0000000001047983 */ /* 0x017ea20000100a00 */
[----:B------:R-:W-:Y:S01]  /*43e0*/  ULDC.64 UR4, c[0x0][0x650] ;  /* 0x0001940000047ab9 */ /* 0x000fe20000000a00 */
[----:B------:R-:W-:Y:S02]  /*43f0*/  IMAD.U32 R0, RZ, RZ, UR44 ;  /* 0x0000002cff007e24 */ /* 0x000fe4000f8e00ff */
[----:B------:R-:W-:Y:S02]  /*4400*/  IMAD.MOV.U32 R22, RZ, RZ, -0x1 ;  /* 0xffffffffff167424 */ /* 0x000fe400078e00ff */
[----:B------:R0:W-:Y:S01]  /*4410*/  SYNCS.ARRIVE.TRANS64.A1T0 RZ, [R0+UR47], RZ ;  /* 0x000000ff00ff79a7 */ /* 0x0001e2000810002f */
[----:B------:R-:W-:Y:S02]  /*4420*/  IMAD.MOV.U32 R19, RZ, RZ, -0x1 ;  /* 0xffffffffff137424 */ /* 0x000fe400078e00ff */
[----:B------:R-:W-:Y:S01]  /*4430*/  IMAD.MOV.U32 R18, RZ, RZ, -0x1 ;  /* 0xffffffffff127424 */ /* 0x000fe200078e00ff */
[----:B0-----:R-:W-:-:S02]  /*4440*/  PRMT R0, RZ, 0x7610, R0 ;  /* 0x00007610ff007816 */ /* 0x001fc40000000000 */
[----:B--2---:R-:W-:-:S05]  /*4450*/  LEA R16, P0, R4, R16, 0x1 ;  /* 0x0000001004107211 */ /* 0x004fca00078008ff */
[----:B------:R-:W-:Y:S01]  /*4460*/  IMAD.X R17, R68, 0x1, R17, P0 ;  /* 0x0000000144117824 */ /* 0x000fe200000e0611 */
[----:B------:R-:W-:-:S04]  /*4470*/  ISETP.GE.U32.AND P0, PT, R16, UR4, PT ;  /* 0x0000000410007c0c */ /* 0x000fc8000bf06070 */
[----:B------:R-:W-:-:S13]  /*4480*/  ISETP.GE.U32.AND.EX P0, PT, R17, UR5, PT, P0 ;  /* 0x0000000511007c0c */ /* 0x000fda000bf06100 */
[----:B------:R-:W-:Y:S05]  /*4490*/  @P0 BRA `(.L_x_104) ;  /* 0x00000004004c0947 */ /* 0x000fea0003800000 */
[----:B------:R-:W0:Y:S01]  /*44a0*/  LDC.64 R10, c[0x0][0x628] ;  /* 0x00018a00ff0a7b82 */ /* 0x000e220000000a00 */
[----:B------:R-:W1:Y:S01]  /*44b0*/  S2R R12, SR_CTAID.X ;  /* 0x00000000000c7919 */ /* 0x000e620000002500 */
[----:B------:R-:W-:Y:S02]  /*44c0*/  IMAD.MOV.U32 R8, RZ, RZ, R16 ;  /* 0x000000ffff087224 */ /* 0x000fe400078e0010 */
[----:B------:R-:W-:Y:S01]  /*44d0*/  IMAD.MOV.U32 R9, RZ, RZ, R17 ;  /* 0x000000ffff097224 */ /* 0x000fe200078e0011 */
[----:B------:R-:W2:Y:S03]  /*44e0*/  S2R R19, SR_CTAID.Y ;  /* 0x0000000000137919 */ /* 0x000ea60000002600 */
[----:B------:R-:W3:Y:S08]  /*44f0*/  LDC R0, c[0x0][0x630] ;  /* 0x00018c00ff007b82 */ /* 0x000ef00000000800 */
[----:B------:R-:W4:Y:S01]  /*4500*/  LDC.64 R14, c[0x0][0x620] ;  /* 0x00018800ff0e7b82 */ /* 0x000f220000000a00 */
[----:B0-----:R-:W-:-:S04]  /*4510*/  ISETP.NE.U32.AND P0, PT, R10, RZ, PT ;  /* 0x000000ff0a00720c */ /* 0x001fc80003f05070 */
[----:B------:R-:W-:-:S13]  /*4520*/  ISETP.NE.AND.EX P0, PT, R11, RZ, PT, P0 ;  /* 0x000000ff0b00720c */ /* 0x000fda0003f05300 */
[----:B-1234-:R-:W-:Y:S05]  /*4530*/  @!P0 BRA `(.L_x_105) ;  /* 0x0000000000288947 */ /* 0x01efea0003800000 */
[----:B------:R-:W0:Y:S02]  /*4540*/  LDC R3, c[0x0][0x634] ;  /* 0x00018d00ff037b82 */ /* 0x000e240000000800 */
[----:B0-----:R-:W-:-:S05]  /*4550*/  IADD3 R3, P0, R16, R3, RZ ;  /* 0x0000000310037210 */ /* 0x001fca0007f1e0ff */
        /* <DEDUP_REMOVED lines=8> */
.L_x_105:
[-CC-:B------:R-:W-:Y:S01]  /*45e0*/  SHF.R.U64 R18, R8, R0.reuse, R9.reuse ;  /* 0x0000000008127219 */ /* 0x180fe20000001209 */
[----:B------:R-:W0:Y:S01]  /*45f0*/  LDC.64 R24, c[0x0][0x640] ;  /* 0x00019000ff187b82 */ /* 0x000e220000000a00 */
[----:B------:R-:W-:Y:S01]  /*4600*/  SHF.R.U32.HI R0, RZ, R0, R9 ;  /* 0x00000000ff007219 */ /* 0x000fe20000011609 */
[----:B------:R-:W-:Y:S01]  /*4610*/  ULDC UR4, c[0x0][0x150] ;  /* 0x0000540000047ab9 */ /* 0x000fe20000000800 */
[----:B------:R-:W-:Y:S02]  /*4620*/  IADD3 R3, P0, RZ, -R18, RZ ;  /* 0x80000012ff037210 */ /* 0x000fe40007f1e0ff */
[----:B------:R-:W-:-:S03]  /*4630*/  I2FP.F32.U32 R7, R12 ;  /* 0x0000000c00077245 */ /* 0x000fc60000201000 */
[----:B------:R-:W1:Y:S01]  /*4640*/  LDC R6, c[0x0][0x618] ;  /* 0x00018600ff067b82 */ /* 0x000e620000000800 */
[----:B------:R-:W-:Y:S02]  /*4650*/  IMAD.X R5, RZ, RZ, ~R0, P0 ;  /* 0x000000ffff057224 */ /* 0x000fe400000e0e00 */
[----:B------:R-:W-:Y:S01]  /*4660*/  FMUL R7, R7, UR4 ;  /* 0x0000000407077c20 */ /* 0x000fe20008400000 */
[----:B------:R-:W-:Y:S01]  /*4670*/  ULDC UR4, c[0x0][0x154] ;  /* 0x0000550000047ab9 */ /* 0x000fe20000000800 */
[-C--:B------:R-:W-:Y:S02]  /*4680*/  IMAD R0, R5, R14.reuse, RZ ;  /* 0x0000000e05007224 */ /* 0x080fe400078e02ff */
[C---:B------:R-:W-:Y:S01]  /*4690*/  IMAD.WIDE.U32 R4, R3.reuse, R14, R16 ;  /* 0x0000000e03047225 */ /* 0x040fe200078e0010 */
[----:B------:R-:W2:Y:S01]  /*46a0*/  LDC R8, c[0x0][0x608] ;  /* 0x00018200ff087b82 */ /* 0x000ea20000000800 */
[----:B------:R-:W3:Y:S02]  /*46b0*/  F2I.U32.TRUNC.NTZ R7, R7 ;  /* 0x0000000700077305 */ /* 0x000ee4000020f000 */
[----:B------:R-:W-:Y:S01]  /*46c0*/  IMAD R3, R3, R15, R0 ;  /* 0x0000000f03037224 */ /* 0x000fe200078e0200 */
[----:B------:R-:W-:-:S03]  /*46d0*/  I2FP.F32.U32 R0, R19 ;  /* 0x0000001300007245 */ /* 0x000fc60000201000 */
[----:B------:R-:W-:Y:S01]  /*46e0*/  IMAD.IADD R3, R5, 0x1, R3 ;  /* 0x0000000105037824 */ /* 0x000fe200078e0203 */
[----:B------:R-:W4:Y:S01]  /*46f0*/  LDC R11, c[0x0][0x658] ;  /* 0x00019600ff0b7b82 */ /* 0x000f220000000800 */
[----:B0-----:R-:W-:-:S04]  /*4700*/  ISETP.NE.U32.AND P0, PT, R24, RZ, PT ;  /* 0x000000ff1800720c */ /* 0x001fc80003f05070 */
[----:B------:R-:W-:-:S03]  /*4710*/  ISETP.NE.AND.EX P0, PT, R25, RZ, PT, P0 ;  /* 0x000000ff1900720c */ /* 0x000fc60003f05300 */
[----:B------:R-:W0:Y:S01]  /*4720*/  LDC R9, c[0x0][0x144] ;  /* 0x00005100ff097b82 */ /* 0x000e220000000800 */
[-C--:B-1----:R-:W-:Y:S01]  /*4730*/  SHF.R.U64 R10, R4, R6.reuse, R3 ;  /* 0x00000006040a7219 */ /* 0x082fe20000001203 */
[----:B---3--:R-:W-:Y:S01]  /*4740*/  IMAD.MOV R7, RZ, RZ, -R7 ;  /* 0x000000ffff077224 */ /* 0x008fe200078e0a07 */
[----:B------:R-:W-:Y:S01]  /*4750*/  SHF.R.U32.HI R3, RZ, R6, R3 ;  /* 0x00000006ff037219 */ /* 0x000fe20000011603 */
[----:B------:R-:W-:-:S04]  /*4760*/  FMUL R6, R0, UR4 ;  /* 0x0000000400067c20 */ /* 0x000fc80008400000 */
[----:B------:R-:W1:Y:S01]  /*4770*/  LDC R20, c[0x0][0x148] ;  /* 0x00005200ff147b82 */ /* 0x000e620000000800 */
[----:B------:R3:W0:Y:S01]  /*4780*/  F2I.U32.TRUNC.NTZ R14, R6 ;  /* 0x00000006000e7305 */ /* 0x000622000020f000 */
[-CC-:B--2---:R-:W-:Y:S02]  /*4790*/  SHF.R.U64 R13, R10, R8.reuse, R3.reuse ;  /* 0x000000080a0d7219 */ /* 0x184fe40000001203 */
[----:B------:R-:W-:-:S04]  /*47a0*/  SHF.R.U32.HI R0, RZ, R8, R3 ;  /* 0x00000008ff007219 */ /* 0x000fc80000011603 */
[----:B------:R-:W2:Y:S01]  /*47b0*/  LDC R21, c[0x0][0x648] ;  /* 0x00019200ff157b82 */ /* 0x000ea20000000800 */
[-CC-:B----4-:R-:W-:Y:S02]  /*47c0*/  SHF.R.U64 R15, R13, R11.reuse, R0.reuse ;  /* 0x0000000b0d0f7219 */ /* 0x190fe40000001200 */
[----:B------:R-:W-:-:S03]  /*47d0*/  SHF.R.U32.HI R5, RZ, R11, R0 ;  /* 0x0000000bff057219 */ /* 0x000fc60000011600 */
[----:B------:R-:W-:Y:S02]  /*47e0*/  IMAD.MOV.U32 R4, RZ, RZ, R15 ;  /* 0x000000ffff047224 */ /* 0x000fe400078e000f */
[----:B------:R-:W4:Y:S01]  /*47f0*/  LDC R26, c[0x0][0x638] ;  /* 0x00018e00ff1a7b82 */ /* 0x000f220000000800 */
[----:B0-----:R-:W-:-:S07]  /*4800*/  IMAD R22, R9, R7, R12 ;  /* 0x0000000709167224 */ /* 0x001fce00078e020c */
[----:B------:R-:W0:Y:S08]  /*4810*/  LDC R27, c[0x0][0x610] ;  /* 0x00018400ff1b7b82 */ /* 0x000e300000000800 */
[----:B------:R-:W0:Y:S01]  /*4820*/  LDC R28, c[0x0][0x600] ;  /* 0x00018000ff1c7b82 */ /* 0x000e220000000800 */
[----:B-123--:R-:W-:Y:S05]  /*4830*/  @!P0 BRA `(.L_x_106) ;  /* 0x0000000000288947 */ /* 0x00efea0003800000 */
[----:B------:R-:W1:Y:S02]  /*4840*/  LDC R0, c[0x0][0x64c] ;  /* 0x00019300ff007b82 */ /* 0x000e640000000800 */
[----:B-1----:R-:W-:-:S05]  /*4850*/  IADD3 R3, P0, R15, R0, RZ ;  /* 0x000000000f037210 */ /* 0x002fca0007f1e0ff */
        /* <DEDUP_REMOVED lines=8> */
.L_x_106:
[----:B------:R-:W-:Y:S01]  /*48e0*/  ISETP.NE.AND P0, PT, R2, 0x1, PT ;  /* 0x000000010200780c */ /* 0x000fe20003f05270 */
[----:B------:R-:W-:Y:S01]  /*48f0*/  IMAD.MOV R14, RZ, RZ, -R14 ;  /* 0x000000ffff0e7224 */ /* 0x000fe200078e0a0e */
[----:B------:R-:W-:Y:S02]  /*4900*/  SHF.R.U64 R0, R4, R21, R5 ;  /* 0x0000001504007219 */ /* 0x000fe40000001205 */
[----:B------:R-:W-:Y:S02]  /*4910*/  LOP3.LUT R3, R13, R70, RZ, 0xc0, !PT ;  /* 0x000000460d037212 */ /* 0x000fe400078ec0ff */
[----:B------:R-:W-:Y:S01]  /*4920*/  LOP3.LUT R5, R10, R69, RZ, 0xc0, !PT ;  /* 0x000000450a057212 */ /* 0x000fe200078ec0ff */
[----:B------:R-:W-:Y:S02]  /*4930*/  IMAD.MOV R4, RZ, RZ, -R0 ;  /* 0x000000ffff047224 */ /* 0x000fe400078e0a00 */
[----:B------:R-:W-:Y:S02]  /*4940*/  IMAD R3, R66, R0, R3 ;  /* 0x0000000042037224 */ /* 0x000fe400078e0203 */
[----:B----4-:R-:W-:-:S02]  /*4950*/  IMAD R0, R4, R26, R15 ;  /* 0x0000001a04007224 */ /* 0x010fc400078e020f */
[----:B------:R-:W-:Y:S02]  /*4960*/  @P0 IMAD R22, R20, R14, R19 ;  /* 0x0000000e14160224 */ /* 0x000fe400078e0213 */
[----:B------:R-:W-:Y:S02]  /*4970*/  IMAD.MOV.U32 R4, RZ, RZ, 0x1 ;  /* 0x00000001ff047424 */ /* 0x000fe400078e00ff */
[----:B0-----:R-:W-:Y:S02]  /*4980*/  IMAD R22, R3, R27, R22 ;  /* 0x0000001b03167224 */ /* 0x001fe400078e0216 */
[----:B------:R-:W-:Y:S01]  /*4990*/  IMAD R3, R0, R28, R5 ;  /* 0x0000001c00037224 */ /* 0x000fe200078e0205 */
[----:B------:R-:W-:-:S04]  /*49a0*/  PRMT R0, R4, 0x7610, R0 ;  /* 0x0000761004007816 */ /* 0x000fc80000000000 */
[----:B------:R-:W-:Y:S02]  /*49b0*/  SEL R19, R3, R22, !P0 ;  /* 0x0000001603137207 */ /* 0x000fe40004000000 */
[----:B------:R-:W-:-:S07]  /*49c0*/  SEL R22, R22, R3, !P0 ;  /* 0x0000000316167207 */ /* 0x000fce0004000000 */
.L_x_104:
[----:B------:R-:W-:Y:S01]  /*49d0*/  LOP3.LUT P0, RZ, R0, 0xff, RZ, 0xc0, !PT ;  /* 0x000000ff00ff7812 */ /* 0x000fe2000780c0ff */
[----:B------:R-:W-:Y:S01]  /*49e0*/  USHF.R.U32.HI UR4, URZ, 0x3, UR39 ;  /* 0x000000033f047899 */ /* 0x000fe20008011627 */
[----:B------:R-:W-:-:S03]  /*49f0*/  LOP3.LUT R74, R74, 0x1, RZ, 0x3c, !PT ;  /* 0x000000014a4a7812 */ /* 0x000fc600078e3cff */
[----:B------:R-:W-:-:S04]  /*4a00*/  UIMAD.WIDE.U32 UR4, UR4, 0x24924925, URZ ;  /* 0x24924925040478a5 */ /* 0x000fc8000f8e003f */
[----:B------:R-:W-:-:S04]  /*4a10*/  UIMAD UR39, UR5, -0x38, UR39 ;  /* 0xffffffc8052778a4 */ /* 0x000fc8000f8e0227 */
[----:B------:R-:W-:Y:S08]  /*4a20*/  @P0 BRA `(.L_x_107) ;  /* 0xffffffd4001c0947 */ /* 0x000ff0000383ffff */
[----:B------:R-:W-:Y:S05]  /*4a30*/  EXIT ;  /* 0x000000000000794d */ /* 0x000fea0003800000 */
.L_x_18:
[----:B------:R-:W-:-:S08]  /*4a40*/  ISETP.NE.AND P0, PT, R9, RZ, PT ;  /* 0x000000ff0900720c */ /* 0x000fd00003f05270 */
[----:B0-----:R-:W0:-:S00]  /*4a50*/  USETMAXREG.DEALLOC.CTAPOOL 0x28 ;  /* 0x00000028000079c8 */ /* 0x001e0000080e0500 */
[----:B------:R-:W-:Y:S05]  /*4a60*/  @P0 EXIT ;  /* 0x000000000000094d */ /* 0x000fea0003800000 */
[----:B0-----:R-:W-:Y:S01]  /*4a70*/  LOP3.LUT P0, RZ, R3, 0xff, RZ, 0xc0, !PT ;  /* 0x000000ff03ff7812 */ /* 0x001fe2000780c0ff */
[----:B------:R-:W-:Y:S02]  /*4a80*/  IMAD.MOV.U32 R3, RZ, RZ, 0x1 ;  /* 0x00000001ff037424 */ /* 0x000fe400078e00ff */
[----:B------:R-:W-:-:S10]  /*4a90*/  IMAD.MOV.U32 R8, RZ, RZ, RZ ;  /* 0x000000ffff087224 */ /* 0x000fd400078e00ff */
[----:B------:R-:W-:Y:S05]  /*4aa0*/  @!P0 BRA `(.L_x_108) ;  /* 0x0000000c00648947 */ /* 0x000fea0003800000 */
[----:B------:R-:W0:Y:S01]  /*4ab0*/  S2UR UR9, SR_CgaCtaId ;  /* 0x00000000000979c3 */ /* 0x000e220000008800 */
[----:B------:R-:W-:Y:S01]  /*4ac0*/  ULDC UR5, c[0x0][0x658] ;  /* 0x0001960000057ab9 */ /* 0x000fe20000000800 */
[----:B------:R-:W-:Y:S01]  /*4ad0*/  UMOV UR10, 0xffffffff ;  /* 0xffffffff000a7882 */ /* 0x000fe20000000000 */
[----:B------:R-:W-:Y:S01]  /*4ae0*/  UMOV UR11, 0x1 ;  /* 0x00000001000b7882 */ /* 0x000fe20000000000 */
[----:B------:R-:W-:Y:S01]  /*4af0*/  USHF.L.U32 UR10, UR10, UR5, URZ ;  /* 0x000000050a0a7299 */ /* 0x000fe2000800063f */
[----:B------:R-:W-:Y:S01]  /*4b00*/  LOP3.LUT P0, RZ, R4, 0x1f, RZ, 0xc0, !PT ;  /* 0x0000001f04ff7812 */ /* 0x000fe2000780c0ff */
[----:B------:R-:W-:Y:S01]  /*4b10*/  BSSY B0, `(.L_x_108) ;  /* 0x00000d2000007945 */ /* 0x000fe20003800000 */
[C---:B------:R-:W-:Y:S01]  /*4b20*/  ISETP.NE.AND P2, PT, R5.reuse, RZ, PT ;  /* 0x000000ff0500720c */ /* 0x040fe20003f45270 */
[----:B------:R-:W-:Y:S01]  /*4b30*/  IMAD.MOV.U32 R10, RZ, RZ, 0x1 ;  /* 0x00000001ff0a7424 */ /* 0x000fe200078e00ff */
[----:B------:R-:W-:Y:S01]  /*4b40*/  ISETP.NE.OR P0, PT, R5, RZ, !P0 ;  /* 0x000000ff0500720c */ /* 0x000fe20004705670 */
[----:B------:R-:W-:Y:S01]  /*4b50*/  IMAD.MOV.U32 R3, RZ, RZ, 0x1 ;  /* 0x00000001ff037424 */ /* 0x000fe200078e00ff */
[----:B------:R-:W-:Y:S01]  /*4b60*/  LOP3.LUT R9, R23, 0x2, RZ, 0xfc, !PT ;  /* 0x0000000217097812 */ /* 0x000fe200078efcff */
[----:B------:R-:W-:Y:S01]  /*4b70*/  IMAD.MOV.U32 R8, RZ, RZ, RZ ;  /* 0x000000ffff087224 */ /* 0x000fe200078e00ff */
[----:B------:R-:W-:Y:S01]  /*4b80*/  ULDC UR4, c[0x0][0x600] ;  /* 0x0001800000047ab9 */ /* 0x000fe20000000800 */
[----:B------:R-:W-:Y:S01]  /*4b90*/  UMOV UR18, 0x5 ;  /* 0x0000000500127882 */ /* 0x000fe20000000000 */
[----:B------:R-:W-:-:S02]  /*4ba0*/  UIADD3 UR26, UR40, 0x1, URZ ;  /* 0x00000001281a7890 */ /* 0x000fc4000fffe03f */
[----:B------:R-:W-:Y:S02]  /*4bb0*/  UIADD3 UR4, UR4, -0x1, URZ ;  /* 0xffffffff04047890 */ /* 0x000fe4000fffe03f */
[----:B------:R-:W-:Y:S01]  /*4bc0*/  USHF.L.U32 UR5, UR11, UR5, URZ ;  /* 0x000000050b057299 */ /* 0x000fe2000800063f */
[----:B------:R-:W-:Y:S01]  /*4bd0*/  ULDC.64 UR24, c[0x0][0x198] ;  /* 0x0000660000187ab9 */ /* 0x000fe20000000a00 */
[----:B0-----:R-:W-:Y:S02]  /*4be0*/  ULOP3.LUT UR8, UR9, 0x1, URZ, 0xc0, !UPT ;  /* 0x0000000109087892 */ /* 0x001fe4000f8ec03f */
[----:B------:R-:W-:Y:S02]  /*4bf0*/  USHF.L.U32 UR7, UR9, 0xa, URZ ;  /* 0x0000000a09077899 */ /* 0x000fe4000800063f */
[----:B------:R-:W-:Y:S02]  /*4c00*/  USHF.R.U32.HI UR27, URZ, 0x1, UR9 ;  /* 0x000000013f1b7899 */ /* 0x000fe40008011609 */
[----:B------:R-:W-:-:S02]  /*4c10*/  USHF.L.U32 UR6, UR9, 0x5, URZ ;  /* 0x0000000509067899 */ /* 0x000fc4000800063f */
[----:B------:R-:W-:Y:S02]  /*4c20*/  ULOP3.LUT UR9, UR9, 0xfffffffe, URZ, 0xc0, !UPT ;  /* 0xfffffffe09097892 */ /* 0x000fe4000f8ec03f */
[----:B------:R-:W-:Y:S02]  /*4c30*/  UISETP.GT.U32.AND UP0, UPT, UR8, 0xffff, UPT ;  /* 0x0000ffff0800788c */ /* 0x000fe4000bf04070 */
[----:B------:R-:W-:Y:S02]  /*4c40*/  ULOP3.LUT UR13, UR7, 0x400, URZ, 0xc0, !UPT ;  /* 0x00000400070d7892 */ /* 0x000fe4000f8ec03f */
[----:B------:R-:W-:Y:S02]  /*4c50*/  ULOP3.LUT UR7, URZ, UR10, URZ, 0x33, !UPT ;  /* 0x0000000a3f077292 */ /* 0x000fe4000f8e333f */
[----:B------:R-:W-:Y:S02]  /*4c60*/  USHF.L.U32 UR10, UR11, UR9, URZ ;  /* 0x000000090b0a7299 */ /* 0x000fe4000800063f */
[----:B------:R-:W-:-:S02]  /*4c70*/  ULOP3.LUT UR9, UR9, 0x1, URZ, 0xfc, !UPT ;  /* 0x0000000109097892 */ /* 0x000fc4000f8efc3f */
[----:B------:R-:W-:Y:S02]  /*4c80*/  USEL UR8, UR8, 0xffff, !UP0 ;  /* 0x0000ffff08087887 */ /* 0x000fe4000c000000 */
[----:B------:R-:W-:Y:S02]  /*4c90*/  USHF.L.U32 UR9, UR11, UR9, URZ ;  /* 0x000000090b097299 */ /* 0x000fe4000800063f */
[----:B------:R-:W-:Y:S02]  /*4ca0*/  ULOP3.LUT UR8, UR8, 0xffff, URZ, 0xc0, !UPT ;  /* 0x0000ffff08087892 */ /* 0x000fe4000f8ec03f */
[----:B------:R-:W-:Y:S02]  /*4cb0*/  ULEA UR28, UR27, 0x480, 0xa ;  /* 0x000004801b1c7891 */ /* 0x000fe4000f8e503f */
[----:B------:R-:W-:Y:S02]  /*4cc0*/  ULOP3.LUT UR6, UR6, 0x20, URZ, 0xc0, !UPT ;  /* 0x0000002006067892 */ /* 0x000fe4000f8ec03f */
[----:B------:R-:W-:-:S02]  /*4cd0*/  UIADD3 UR13, UR13, 0x1c480, URZ ;  /* 0x0001c4800d0d7890 */ /* 0x000fc4000fffe03f */
[----:B------:R-:W-:Y:S02]  /*4ce0*/  ULOP3.LUT UR19, UR10, UR9, URZ, 0xfc, !UPT ;  /* 0x000000090a137292 */ /* 0x000fe4000f8efc3f */
[----:B------:R-:W-:-:S12]  /*4cf0*/  USHF.L.U32 UR18, UR18, UR8, URZ ;  /* 0x0000000812127299 */ /* 0x000fd8000800063f */
.L_x_120:
[----:B------:R-:W-:-:S03]  /*4d00*/  UMOV UR8, 0xffffffff ;  /* 0xffffffff00087882 */ /* 0x000fc60000000000 */
[----:B------:R-:W-:Y:S05]  /*4d10*/  BRA.DIV UR8, `(.L_x_109) ;  /* 0x0000002e08347947 */ /* 0x000fea000b800000 */
[----:B------:R-:W-:-:S13]  /*4d20*/  ELECT P6, URZ, PT ;  /* 0x00000000003f782f */ /* 0x000fda00038c0000 */
.L_x_185:
[----:B------:R-:W0:Y:S01]  /*4d30*/  LDC R4, c[0x0][0x28c] ;  /* 0x0000a300ff047b82 */ /* 0x000e220000000800 */
[----:B------:R-:W-:Y:S01]  /*4d40*/  BSSY B1, `(.L_x_110) ;  /* 0x000003a000017945 */ /* 0x000fe20003800000 */
[----:B0-----:R-:W-:-:S13]  /*4d50*/  ISETP.LT.OR P6, PT, R4, 0x1, !P6 ;  /* 0x000000010400780c */ /* 0x001fda00077c1670 */
[----:B------:R-:W-:Y:S05]  /*4d60*/  @P6 BRA `(.L_x_111) ;  /* 0x0000000000dc6947 */ /* 0x000fea0003800000 */
[----:B------:R-:W-:Y:S01]  /*4d70*/  LEA R22, R22, UR27, 0x1 ;  /* 0x0000001b16167c11 */ /* 0x000fe2000f8e08ff */
[----:B------:R-:W-:Y:S01]  /*4d80*/  IMAD.MOV.U32 R13, RZ, RZ, RZ ;  /* 0x000000ffff0d7224 */ /* 0x000fe200078e00ff */
[----:B------:R-:W-:Y:S01]  /*4d90*/  LEA R19, R19, UR6, 0x6 ;  /* 0x0000000613137c11 */ /* 0x000fe2000f8e30ff */
[----:B------:R-:W-:Y:S02]  /*4da0*/  IMAD.U32 R14, RZ, RZ, UR26 ;  /* 0x0000001aff0e7e24 */ /* 0x000fe4000f8e00ff */
[----:B------:R-:W-:Y:S02]  /*4db0*/  IMAD.MOV.U32 R4, RZ, RZ, R3 ;  /* 0x000000ffff047224 */ /* 0x000fe400078e0003 */
[----:B------:R-:W-:Y:S02]  /*4dc0*/  IMAD.MOV.U32 R5, RZ, RZ, R8 ;  /* 0x000000ffff057224 */ /* 0x000fe400078e0008 */
[----:B------:R-:W-:-:S07]  /*4dd0*/  IMAD.SHL.U32 R22, R22, 0x20, RZ ;  /* 0x0000002016167824 */ /* 0x000fce00078e00ff */
.L_x_115:
[----:B------:R-:W0:Y:S01]  /*4de0*/  S2R R7, SR_CgaCtaId ;  /* 0x0000000000077919 */ /* 0x000e220000008800 */
[----:B------:R-:W-:-:S04]  /*4df0*/  MOV R6, 0x400 ;  /* 0x0000040000067802 */ /* 0x000fc80000000f00 */
[----:B0-----:R-:W-:Y:S02]  /*4e00*/  LEA R12, R7, R6, 0x18 ;  /* 0x00000006070c7211 */ /* 0x001fe400078ec0ff */
[----:B------:R-:W-:Y:S01]  /*4e10*/  SHF.L.U32 R6, R4, 0x1f, RZ ;  /* 0x0000001f04067819 */ /* 0x000fe200000006ff */
[----:B------:R-:W0:Y:S02]  /*4e20*/  @!P2 LDC R7, c[0x0][0x500] ;  /* 0x00014000ff07ab82 */ /* 0x000e240000000800 */
[----:B------:R-:W-:-:S04]  /*4e30*/  IMAD R11, R5, 0x8, R12 ;  /* 0x00000008050b7824 */ /* 0x000fc800078e020c */
[----:B------:R-:W1:Y:S02]  /*4e40*/  SYNCS.PHASECHK.TRANS64.TRYWAIT P1, [R11+URZ+0x1c0], R6 ;  /* 0x0001c0060b0075a7 */ /* 0x000e64000802017f */
[----:B-1----:R-:W-:Y:S05]  /*4e50*/  @!P1 BRA `(.L_x_112) ;  /* 0x0000002c00049947 */ /* 0x002fea0003800000 */
.L_x_186:
[----:B-1----:R-:W-:Y:S01]  /*4e60*/  PRMT R6, R9, 0x9910, RZ ;  /* 0x0000991009067816 */ /* 0x002fe200000000ff */
[----:B0-----:R0:W-:Y:S03]  /*4e70*/  @!P2 SYNCS.ARRIVE.TRANS64 RZ, [R11+URZ], R7 ;  /* 0x000000070bffa9a7 */ /* 0x0011e6000800003f */
[----:B------:R-:W-:-:S13]  /*4e80*/  ISETP.NE.AND P1, PT, R6, 0x2, PT ;  /* 0x000000020600780c */ /* 0x000fda0003f25270 */
[----:B0-----:R-:W-:Y:S05]  /*4e90*/  @P1 BRA `(.L_x_113) ;  /* 0x0000000000041947 */ /* 0x001fea0003800000 */
[----:B------:R-:W-:Y:S01]  /*4ea0*/  BPT.TRAP 0x1 ;  /* 0x000000040000795c */ /* 0x000fe20000300000 */
.L_x_113:
[----:B------:R-:W-:Y:S05]  /*4eb0*/  @P0 BRA `(.L_x_114) ;  /* 0x0000000000040947 */ /* 0x000fea0003800000 */
[----:B------:R-:W-:Y:S01]  /*4ec0*/  BPT.TRAP 0x1 ;  /* 0x000000040000795c */ /* 0x000fe20000300000 */
.L_x_114:
[----:B------:R-:W-:Y:S01]  /*4ed0*/  R2UR UR11, R5 ;  /* 0x00000000050b72ca */ /* 0x000fe200000e0000 */
[----:B------:R-:W-:Y:S01]  /*4ee0*/  VIADD R14, R14, 0xffffffff ;  /* 0xffffffff0e0e7836 */ /* 0x000fe20000000000 */
[----:B------:R-:W-:Y:S01]  /*4ef0*/  R2UR UR21, R12 ;  /* 0x000000000c1572ca */ /* 0x000fe200000e0000 */
[----:B------:R-:W-:Y:S01]  /*4f00*/  UIADD3 UR14, UP0, UR24, 0xf0, URZ ;  /* 0x000000f0180e7890 */ /* 0x000fe2000ff1e03f */
[----:B------:R-:W-:Y:S01]  /*4f10*/  R2UR UR22, R22 ;  /* 0x00000000161672ca */ /* 0x000fe200000e0000 */
[----:B------:R-:W-:Y:S01]  /*4f20*/  UIADD3 UR30, UP1, UR24, 0x1f0, URZ ;  /* 0x000001f0181e7890 */ /* 0x000fe2000ff3e03f */
[----:B------:R-:W-:Y:S01]  /*4f30*/  R2UR UR9, R11 ;  /* 0x000000000b0972ca */ /* 0x000fe200000e0000 */
[----:B------:R-:W-:Y:S01]  /*4f40*/  UIADD3.X UR15, URZ, UR25, URZ, UP0, !UPT ;  /* 0x000000193f0f7290 */ /* 0x000fe200087fe43f */
[----:B------:R-:W-:Y:S01]  /*4f50*/  R2UR UR10, R13 ;  /* 0x000000000d0a72ca */ /* 0x000fe200000e0000 */
[----:B------:R-:W-:Y:S01]  /*4f60*/  UPRMT UR20, URZ, 0x5410, UR18 ;  /* 0x000054103f147896 */ /* 0x000fe20008000012 */
[----:B------:R-:W-:Y:S01]  /*4f70*/  R2UR UR12, R18 ;  /* 0x00000000120c72ca */ /* 0x000fe200000e0000 */
[----:B------:R-:W-:Y:S01]  /*4f80*/  VIADD R5, R5, 0x1 ;  /* 0x0000000105057836 */ /* 0x000fe20000000000 */
[----:B------:R-:W-:Y:S01]  /*4f90*/  R2UR UR23, R19 ;  /* 0x00000000131772ca */ /* 0x000fe200000e0000 */
[----:B------:R-:W-:Y:S01]  /*4fa0*/  ULEA UR8, UR11, UR28, 0xb ;  /* 0x0000001c0b087291 */ /* 0x000fe2000f8e583f */
[----:B------:R-:W-:Y:S01]  /*4fb0*/  ISETP.GT.AND P3, PT, R14, 0x1, PT ;  /* 0x000000010e00780c */ /* 0x000fe20003f64270 */
[----:B------:R-:W-:Y:S01]  /*4fc0*/  ULEA UR11, UR11, UR13, 0xb ;  /* 0x0000000d0b0b7291 */ /* 0x000fe2000f8e583f */
[----:B------:R-:W-:Y:S01]  /*4fd0*/  ISETP.NE.AND P1, PT, R5, 0x38, PT ;  /* 0x000000380500780c */ /* 0x000fe20003f25270 */
[----:B------:R-:W-:Y:S01]  /*4fe0*/  UIADD3 UR8, UR21, UR8, URZ ;  /* 0x0000000815087290 */ /* 0x000fe2000fffe03f */
[----:B------:R-:W-:Y:S01]  /*4ff0*/  VIADD R13, R13, 0x20 ;  /* 0x000000200d0d7836 */ /* 0x000fe20000000000 */
[----:B------:R-:W-:Y:S01]  /*5000*/  UIADD3 UR21, UR21, UR11, URZ ;  /* 0x0000000b15157290 */ /* 0x000fe2000fffe03f */
[----:B------:R-:W-:Y:S01]  /*5010*/  SEL R7, RZ, 0x1, P1 ;  /* 0x00000001ff077807 */ /* 0x000fe20000800000 */
[----:B------:R-:W-:Y:S01]  /*5020*/  UPRMT UR29, URZ, 0x5410, UR19 ;  /* 0x000054103f1d7896 */ /* 0x000fe20008000013 */
[----:B------:R-:W-:Y:S01]  /*5030*/  SEL R5, R5, RZ, P1 ;  /* 0x000000ff05057207 */ /* 0x000fe20000800000 */
[----:B------:R-:W-:Y:S01]  /*5040*/  UIADD3.X UR31, URZ, UR25, URZ, UP1, !UPT ;  /* 0x000000193f1f7290 */ /* 0x000fe20008ffe43f */
[----:B------:R-:W-:Y:S01]  /*5050*/  LOP3.LUT R4, R4, R7, RZ, 0x3c, !PT ;  /* 0x0000000704047212 */ /* 0x000fe200078e3cff */
[----:B------:R-:W-:Y:S01]  /*5060*/  UMOV UR16, 0x0 ;  /* 0x0000000000107882 */ /* 0x000fe20000000000 */
[----:B------:R-:W-:Y:S01]  /*5070*/  UMOV UR17, 0x10000000 ;  /* 0x1000000000117882 */ /* 0x000fe20000000000 */
[----:B------:R-:W-:-:S02]  /*5080*/  UMOV UR11, UR22 ;  /* 0x00000016000b7c82 */ /* 0x000fc40008000000 */
[----:B------:R0:W-:Y:S02]  /*5090*/  UTMALDG.3D.MULTICAST [UR8], [UR14], UR20, desc[UR16] ;  /* 0x000010080e0073b4 */ /* 0x0001e40008011814 */
[----:B0-----:R-:W-:Y:S01]  /*50a0*/  UMOV UR8, UR21 ;  /* 0x0000001500087c82 */ /* 0x001fe20008000000 */
[----:B------:R-:W-:Y:S02]  /*50b0*/  UMOV UR11, UR23 ;  /* 0x00000017000b7c82 */ /* 0x000fe40008000000 */
[----:B------:R0:W-:Y:S02]  /*50c0*/  UTMALDG.3D.MULTICAST [UR8], [UR30], UR29, desc[UR16] ;  /* 0x000010081e0073b4 */ /* 0x0001e4000801181d */
[----:B0-----:R-:W-:Y:S05]  /*50d0*/  @P3 BRA `(.L_x_115) ;  /* 0xfffffffc00403947 */ /* 0x001fea000383ffff */
.L_x_111:
[----:B------:R-:W-:Y:S05]  /*50e0*/  BSYNC B1 ;  /* 0x0000000000017941 */ /* 0x000fea0003800000 */
.L_x_110:
[----:B------:R-:W2:Y:S01]  /*50f0*/  LDL.64 R20, [R1] ;  /* 0x0000000001147983 */ /* 0x000ea20000100a00 */
[----:B------:R-:W-:Y:S01]  /*5100*/  LOP3.LUT P4, RZ, R10, 0xff, RZ, 0xc0, !PT ;  /* 0x000000ff0aff7812 */ /* 0x000fe2000788c0ff */
[----:B------:R-:W-:Y:S01]  /*5110*/  VIADD R7, R8, UR40 ;  /* 0x0000002808077c36 */ /* 0x000fe20008000000 */
[----:B------:R-:W-:Y:S01]  /*5120*/  ULDC.64 UR8, c[0x0][0x650] ;  /* 0x0001940000087ab9 */ /* 0x000fe20000000a00 */
[----:B------:R-:W-:Y:S01]  /*5130*/  IMAD.U32 R6, RZ, RZ, UR40 ;  /* 0x00000028ff067e24 */ /* 0x000fe2000f8e00ff */
[----:B------:R-:W-:Y:S01]  /*5140*/  UISETP.GE.U32.AND UP0, UPT, UR40, 0x38, UPT ;  /* 0x000000382800788c */ /* 0x000fe2000bf06070 */
[----:B------:R-:W-:Y:S01]  /*5150*/  BSSY B1, `(.L_x_116) ;  /* 0x000006b000017945 */ /* 0x000fe20003800000 */
[----:B------:R-:W-:Y:S01]  /*5160*/  ISETP.GT.U32.AND P1, PT, R7, 0x37, PT ;  /* 0x000000370700780c */ /* 0x000fe20003f24070 */
[----:B------:R-:W-:Y:S01]  /*5170*/  IMAD.MOV.U32 R22, RZ, RZ, -0x1 ;  /* 0xffffffffff167424 */ /* 0x000fe200078e00ff */
[----:B------:R-:W-:Y:S01]  /*5180*/  PRMT R10, RZ, 0x7610, R10 ;  /* 0x00007610ff0a7816 */ /* 0x000fe2000000000a */
[----:B------:R-:W-:Y:S01]  /*5190*/  IMAD.MOV.U32 R19, RZ, RZ, -0x1 ;  /* 0xffffffffff137424 */ /* 0x000fe200078e00ff */
[----:B------:R-:W-:Y:S01]  /*51a0*/  ISETP.LT.U32.AND P1, PT, R6, 0x38, P1 ;  /* 0x000000380600780c */ /* 0x000fe20000f21070 */
[----:B------:R-:W-:Y:S01]  /*51b0*/  IMAD.MOV.U32 R18, RZ, RZ, -0x1 ;  /* 0xffffffffff127424 */ /* 0x000fe200078e00ff */
[----:B------:R-:W-:Y:S01]  /*51c0*/  PLOP3.LUT P3, PT, PT, PT, UP0, 0x80, 0x0 ;  /* 0x000000000000781c */ /* 0x000fe20003f6f008 */
[----:B------:R-:W0:Y:S01]  /*51d0*/  @P4 S2R R5, SR_CgaCtaId ;  /* 0x0000000000054919 */ /* 0x000e220000008800 */
[----:B------:R-:W-:-:S02]  /*51e0*/  @P4 MOV R4, 0x400 ;  /* 0x0000040000044802 */ /* 0x000fc40000000f00 */
[----:B------:R-:W-:-:S04]  /*51f0*/  SEL R6, RZ, 0x1, !P1 ;  /* 0x00000001ff067807 */ /* 0x000fc80004800000 */
[----:B------:R-:W-:Y:S02]  /*5200*/  LOP3.LUT R3, R3, R6, RZ, 0x3c, !PT ;  /* 0x0000000603037212 */ /* 0x000fe400078e3cff */
[----:B0-----:R-:W-:-:S04]  /*5210*/  @P4 LEA R4, R5, R4, 0x18 ;  /* 0x0000000405044211 */ /* 0x001fc800078ec0ff */
[----:B------:R0:W-:Y:S02]  /*5220*/  @P4 SYNCS.ARRIVE.TRANS64.A1T0 RZ, [R4+URZ+0x3b8], RZ ;  /* 0x0003b8ff04ff49a7 */ /* 0x0001e4000810003f */
[----:B0-----:R-:W-:-:S05]  /*5230*/  SHF.R.U32.HI R4, RZ, 0x3, R7 ;  /* 0x00000003ff047819 */ /* 0x001fca0000011607 */
[----:B------:R-:W-:-:S04]  /*5240*/  IMAD.WIDE.U32 R4, R4, 0x24924925, RZ ;  /* 0x2492492504047825 */ /* 0x000fc800078e00ff */
[----:B------:R-:W-:Y:S01]  /*5250*/  IMAD R8, R5, -0x38, R7 ;  /* 0xffffffc805087824 */ /* 0x000fe200078e0207 */
[----:B------:R-:W-:Y:S02]  /*5260*/  @P3 LOP3.LUT R3, R3, 0x1, R5, 0x78, !PT ;  /* 0x0000000103033812 */ /* 0x000fe400078e7805 */
[----:B------:R-:W-:Y:S02]  /*5270*/  PRMT R4, RZ, 0x7610, R4 ;  /* 0x00007610ff047816 */ /* 0x000fe40000000004 */
[----:B--2---:R-:W-:-:S04]  /*5280*/  IADD3 R16, P4, R16, R20, RZ ;  /* 0x0000001410107210 */ /* 0x004fc80007f9e0ff */
[----:B------:R-:W-:Y:S01]  /*5290*/  ISETP.GE.U32.AND P1, PT, R16, UR8, PT ;  /* 0x0000000810007c0c */ /* 0x000fe2000bf26070 */
[----:B------:R-:W-:-:S05]  /*52a0*/  IMAD.X R17, R17, 0x1, R0, P4 ;  /* 0x0000000111117824 */ /* 0x000fca00020e0600 */
[----:B------:R-:W-:-:S13]  /*52b0*/  ISETP.GE.U32.AND.EX P1, PT, R17, UR9, PT, P1 ;  /* 0x0000000911007c0c */ /* 0x000fda000bf26110 */
[----:B------:R-:W-:Y:S05]  /*52c0*/  @P1 BRA `(.L_x_117) ;  /* 0x00000004004c1947 */ /* 0x000fea0003800000 */
[----:B------:R-:W0:Y:S01]  /*52d0*/  S2R R12, SR_CTAID.X ;  /* 0x00000000000c7919 */ /* 0x000e220000002500 */
[----:B------:R-:W-:Y:S01]  /*52e0*/  ULDC.64 UR8, c[0x0][0x628] ;  /* 0x00018a0000087ab9 */ /* 0x000fe20000000a00 */
[----:B------:R-:W1:Y:S01]  /*52f0*/  LDC R13, c[0x0][0x144] ;  /* 0x00005100ff0d7b82 */ /* 0x000e620000000800 */
[----:B------:R-:W-:Y:S01]  /*5300*/  ISETP.NE.U32.AND P1, PT, RZ, UR8, PT ;  /* 0x00000008ff007c0c */ /* 0x000fe2000bf25070 */
[----:B------:R-:W2:Y:S01]  /*5310*/  S2R R11, SR_CTAID.Y ;  /* 0x00000000000b7919 */ /* 0x000ea20000002600 */
[----:B------:R-:W-:Y:S01]  /*5320*/  ULDC UR10, c[0x0][0x150] ;  /* 0x00005400000a7ab9 */ /* 0x000fe20000000800 */
[----:B------:R-:W-:Y:S01]  /*5330*/  ULDC UR11, c[0x0][0x630] ;  /* 0x00018c00000b7ab9 */ /* 0x000fe20000000800 */
[----:B------:R-:W-:Y:S01]  /*5340*/  ISETP.NE.AND.EX P1, PT, RZ, UR9, PT, P1 ;  /* 0x00000009ff007c0c */ /* 0x000fe2000bf25310 */
[----:B------:R-:W-:Y:S01]  /*5350*/  IMAD.MOV.U32 R4, RZ, RZ, R16 ;  /* 0x000000ffff047224 */ /* 0x000fe200078e0010 */
[----:B0-----:R-:W-:-:S05]  /*5360*/  I2FP.F32.U32 R5, R12 ;  /* 0x0000000c00057245 */ /* 0x001fca0000201000 */
[----:B------:R-:W-:Y:S01]  /*5370*/  FMUL R14, R5, UR10 ;  /* 0x0000000a050e7c20 */ /* 0x000fe20008400000 */
[----:B------:R-:W-:-:S05]  /*5380*/  IMAD.MOV.U32 R5, RZ, RZ, R17 ;  /* 0x000000ffff057224 */ /* 0x000fca00078e0011 */
[----:B--2---:R-:W-:Y:S05]  /*5390*/  @!P1 BRA `(.L_x_118) ;  /* 0x0000000000289947 */ /* 0x004fea0003800000 */
[----:B------:R-:W-:Y:S02]  /*53a0*/  ULDC UR10, c[0x0][0x634] ;  /* 0x00018d00000a7ab9 */ /* 0x000fe40000000800 */
[----:B------:R-:W-:-:S05]  /*53b0*/  IADD3 R5, P1, R16, UR10, RZ ;  /* 0x0000000a10057c10 */ /* 0x000fca000ff3e0ff */
[----:B------:R-:W-:-:S04]  /*53c0*/  IMAD.X R15, RZ, RZ, R17, P1 ;  /* 0x000000ffff0f7224 */ /* 0x000fc800008e0611 */
[----:B------:R-:W-:-:S04]  /*53d0*/  IMAD.WIDE.U32 R6, R15, UR8, RZ ;  /* 0x000000080f067c25 */ /* 0x000fc8000f8e00ff */
[----:B------:R-:W-:-:S04]  /*53e0*/  IMAD.WIDE.U32 R6, P1, R5, UR9, R6 ;  /* 0x0000000905067c25 */ /* 0x000fc8000f820006 */
[----:B------:R-:W-:-:S04]  /*53f0*/  IMAD.WIDE.U32 R4, R5, UR8, RZ ;  /* 0x0000000805047c25 */ /* 0x000fc8000f8e00ff */
[----:B------:R-:W-:Y:S01]  /*5400*/  IMAD.MOV.U32 R4, RZ, RZ, R7 ;  /* 0x000000ffff047224 */ /* 0x000fe200078e0007 */
[----:B------:R-:W-:Y:S01]  /*5410*/  IADD3 RZ, P3, R5, R6, RZ ;  /* 0x0000000605ff7210 */ /* 0x000fe20007f7e0ff */
[----:B------:R-:W-:-:S04]  /*5420*/  IMAD.X R5, RZ, RZ, RZ, P1 ;  /* 0x000000ffff057224 */ /* 0x000fc800008e06ff */
[----:B------:R-:W-:-:S08]  /*5430*/  IMAD.WIDE.U32.X R4, R15, UR9, R4, P3 ;  /* 0x000000090f047c25 */ /* 0x000fd000098e0404 */
.L_x_118:
[--C-:B------:R-:W-:Y:S01]  /*5440*/  SHF.R.U64 R18, R4, UR11, R5.reuse ;  /* 0x0000000b04127c19 */ /* 0x100fe20008001205 */
[----:B------:R-:W0:Y:S01]  /*5450*/  F2I.U32.TRUNC.NTZ R14, R14 ;  /* 0x0000000e000e7305 */ /* 0x000e22000020f000 */
[----:B------:R-:W-:Y:S01]  /*5460*/  SHF.R.U32.HI R4, RZ, UR11, R5 ;  /* 0x0000000bff047c19 */ /* 0x000fe20008011605 */
[----:B------:R-:W-:Y:S01]  /*5470*/  ULDC.64 UR8, c[0x0][0x620] ;  /* 0x0001880000087ab9 */ /* 0x000fe20000000a00 */
[----:B------:R-:W-:Y:S01]  /*5480*/  IADD3 R7, P1, RZ, -R18, RZ ;  /* 0x80000012ff077210 */ /* 0x000fe20007f3e0ff */
[----:B------:R-:W-:Y:S01]  /*5490*/  ULDC.64 UR10, c[0x0][0x640] ;  /* 0x00019000000a7ab9 */ /* 0x000fe20000000a00 */
[----:B------:R-:W2:Y:S03]  /*54a0*/  LDC R20, c[0x0][0x148] ;  /* 0x00005200ff147b82 */ /* 0x000ea60000000800 */
[----:B------:R-:W-:Y:S01]  /*54b0*/  IMAD.X R4, RZ, RZ, ~R4, P1 ;  /* 0x000000ffff047224 */ /* 0x000fe200008e0e04 */
[----:B------:R-:W-:-:S03]  /*54c0*/  ISETP.NE.U32.AND P1, PT, RZ, UR10, PT ;  /* 0x0000000aff007c0c */ /* 0x000fc6000bf25070 */
[----:B------:R-:W-:Y:S01]  /*54d0*/  IMAD R6, R4, UR8, RZ ;  /* 0x0000000804067c24 */ /* 0x000fe2000f8e02ff */
[----:B------:R-:W-:Y:S01]  /*54e0*/  ISETP.NE.AND.EX P1, PT, RZ, UR11, PT, P1 ;  /* 0x0000000bff007c0c */ /* 0x000fe2000bf25310 */
[----:B------:R-:W-:Y:S01]  /*54f0*/  IMAD.WIDE.U32 R4, R7, UR8, R16 ;  /* 0x0000000807047c25 */ /* 0x000fe2000f8e0010 */
[----:B------:R-:W-:-:S03]  /*5500*/  ULDC UR8, c[0x0][0x618] ;  /* 0x0001860000087ab9 */ /* 0x000fc60000000800 */
[----:B------:R-:W-:Y:S01]  /*5510*/  IMAD R7, R7, UR9, R6 ;  /* 0x0000000907077c24 */ /* 0x000fe2000f8e0206 */
[----:B------:R-:W-:Y:S01]  /*5520*/  ULDC UR9, c[0x0][0x154] ;  /* 0x0000550000097ab9 */ /* 0x000fe20000000800 */
[----:B0-----:R-:W-:Y:S02]  /*5530*/  IMAD.MOV R6, RZ, RZ, -R14 ;  /* 0x000000ffff067224 */ /* 0x001fe400078e0a0e */
[----:B------:R-:W-:Y:S02]  /*5540*/  IMAD.IADD R5, R5, 0x1, R7 ;  /* 0x0000000105057824 */ /* 0x000fe400078e0207 */
[----:B-1----:R-:W-:Y:S01]  /*5550*/  IMAD R12, R13, R6, R12 ;  /* 0x000000060d0c7224 */ /* 0x002fe200078e020c */
[----:B------:R-:W-:Y:S02]  /*5560*/  I2FP.F32.U32 R6, R11 ;  /* 0x0000000b00067245 */ /* 0x000fe40000201000 */
[--C-:B------:R-:W-:Y:S02]  /*5570*/  SHF.R.U64 R13, R4, UR8, R5.reuse ;  /* 0x00000008040d7c19 */ /* 0x100fe40008001205 */
[----:B------:R-:W-:Y:S01]  /*5580*/  SHF.R.U32.HI R4, RZ, UR8, R5 ;  /* 0x00000008ff047c19 */ /* 0x000fe20008011605 */
[----:B------:R-:W-:Y:S01]  /*5590*/  FMUL R6, R6, UR9 ;  /* 0x0000000906067c20 */ /* 0x000fe20008400000 */
[----:B------:R-:W-:-:S02]  /*55a0*/  ULDC UR8, c[0x0][0x608] ;  /* 0x0001820000087ab9 */ /* 0x000fc40000000800 */
[--C-:B------:R-:W-:Y:S01]  /*55b0*/  SHF.R.U64 R15, R13, UR8, R4.reuse ;  /* 0x000000080d0f7c19 */ /* 0x100fe20008001204 */
[----:B------:R0:W1:Y:S01]  /*55c0*/  F2I.U32.TRUNC.NTZ R21, R6 ;  /* 0x0000000600157305 */ /* 0x000062000020f000 */
[----:B------:R-:W-:Y:S01]  /*55d0*/  SHF.R.U32.HI R4, RZ, UR8, R4 ;  /* 0x00000008ff047c19 */ /* 0x000fe20008011604 */
[----:B------:R-:W-:-:S03]  /*55e0*/  ULDC UR8, c[0x0][0x658] ;  /* 0x0001960000087ab9 */ /* 0x000fc60000000800 */
[--C-:B------:R-:W-:Y:S02]  /*55f0*/  SHF.R.U64 R14, R15, UR8, R4.reuse ;  /* 0x000000080f0e7c19 */ /* 0x100fe40008001204 */
[----:B------:R-:W-:-:S03]  /*5600*/  SHF.R.U32.HI R19, RZ, UR8, R4 ;  /* 0x00000008ff137c19 */ /* 0x000fc60008011604 */
[----:B------:R-:W-:Y:S02]  /*5610*/  IMAD.MOV.U32 R4, RZ, RZ, R14 ;  /* 0x000000ffff047224 */ /* 0x000fe400078e000e */
[----:B------:R-:W-:Y:S01]  /*5620*/  IMAD.MOV.U32 R5, RZ, RZ, R19 ;  /* 0x000000ffff057224 */ /* 0x000fe200078e0013 */
[----:B0-----:R-:W-:Y:S06]  /*5630*/  @!P1 BRA `(.L_x_119) ;  /* 0x0000000000289947 */ /* 0x001fec0003800000 */
        /* <DEDUP_REMOVED lines=10> */
.L_x_119:
[----:B------:R-:W-:Y:S01]  /*56e0*/  ISETP.NE.AND P1, PT, R2, 0x1, PT ;  /* 0x000000010200780c */ /* 0x000fe20003f25270 */
[----:B------:R-:W-:Y:S01]  /*56f0*/  ULDC UR8, c[0x0][0x648] ;  /* 0x0001920000087ab9 */ /* 0x000fe20000000800 */
[----:B------:R-:W-:Y:S01]  /*5700*/  LOP3.LUT R15, R15, UR7, RZ, 0xc0, !PT ;  /* 0x000000070f0f7c12 */ /* 0x000fe2000f8ec0ff */
[----:B-1----:R-:W-:Y:S01]  /*5710*/  IMAD.MOV R21, RZ, RZ, -R21 ;  /* 0x000000ffff157224 */ /* 0x002fe200078e0a15 */
[----:B------:R-:W-:Y:S01]  /*5720*/  SHF.R.U64 R4, R4, UR8, R5 ;  /* 0x0000000804047c19 */ /* 0x000fe20008001205 */
[----:B------:R-:W-:Y:S01]  /*5730*/  ULDC UR8, c[0x0][0x638] ;  /* 0x00018e0000087ab9 */ /* 0x000fe20000000800 */
[----:B------:R-:W-:Y:S01]  /*5740*/  LOP3.LUT R13, R13, UR4, RZ, 0xc0, !PT ;  /* 0x000000040d0d7c12 */ /* 0x000fe2000f8ec0ff */
[----:B------:R-:W-:Y:S02]  /*5750*/  ULDC UR9, c[0x0][0x610] ;  /* 0x0001840000097ab9 */ /* 0x000fe40000000800 */
[----:B------:R-:W-:Y:S02]  /*5760*/  IMAD.MOV R5, RZ, RZ, -R4 ;  /* 0x000000ffff057224 */ /* 0x000fe400078e0a04 */
[----:B------:R-:W-:-:S02]  /*5770*/  IMAD R15, R4, UR5, R15 ;  /* 0x00000005040f7c24 */ /* 0x000fc4000f8e020f */
[----:B--2---:R-:W-:Y:S02]  /*5780*/  @P1 IMAD R12, R20, R21, R11 ;  /* 0x00000015140c1224 */ /* 0x004fe400078e020b */
[----:B------:R-:W-:Y:S01]  /*5790*/  IMAD R14, R5, UR8, R14 ;  /* 0x00000008050e7c24 */ /* 0x000fe2000f8e020e */
[----:B------:R-:W-:Y:S01]  /*57a0*/  ULDC UR8, c[0x0][0x600] ;  /* 0x0001800000087ab9 */ /* 0x000fe20000000800 */
[----:B------:R-:W-:Y:S02]  /*57b0*/  IMAD R12, R15, UR9, R12 ;  /* 0x000000090f0c7c24 */ /* 0x000fe4000f8e020c */
[----:B------:R-:W-:Y:S02]  /*57c0*/  IMAD R5, R14, UR8, R13 ;  /* 0x000000080e057c24 */ /* 0x000fe4000f8e020d */
[----:B------:R-:W-:-:S03]  /*57d0*/  IMAD.MOV.U32 R4, RZ, RZ, 0x1 ;  /* 0x00000001ff047424 */ /* 0x000fc600078e00ff */
[----:B------:R-:W-:Y:S02]  /*57e0*/  SEL R19, R5, R12, !P1 ;  /* 0x0000000c05137207 */ /* 0x000fe40004800000 */
[----:B------:R-:W-:-:S07]  /*57f0*/  SEL R22, R12, R5, !P1 ;  /* 0x000000050c167207 */ /* 0x000fce0004800000 */
.L_x_117:
[----:B------:R-:W-:Y:S05]  /*5800*/  BSYNC B1 ;  /* 0x0000000000017941 */ /* 0x000fea0003800000 */
.L_x_116:
[----:B------:R-:W-:-:S13]  /*5810*/  LOP3.LUT P1, RZ, R4, 0xff, RZ, 0xc0, !PT ;  /* 0x000000ff04ff7812 */ /* 0x000fda000782c0ff */
[----:B------:R-:W-:Y:S05]  /*5820*/  @P1 BRA `(.L_x_120) ;  /* 0xfffffff400341947 */ /* 0x000fea000383ffff */
[----:B------:R-:W-:Y:S05]  /*5830*/  BSYNC B0 ;  /* 0x0000000000007941 */ /* 0x000fea0003800000 */
.L_x_108:
[----:B------:R-:W-:-:S03]  /*5840*/  UMOV UR8, 0xffffffff ;  /* 0xffffffff00087882 */ /* 0x000fc60000000000 */
[----:B------:R-:W-:Y:S05]  /*5850*/  BRA.DIV UR8, `(.L_x_121) ;  /* 0x0000002208987947 */ /* 0x000fea000b800000 */
[----:B------:R-:W-:-:S13]  /*5860*/  ELECT P6, URZ, PT ;  /* 0x00000000003f782f */ /* 0x000fda00038c0000 */
.L_x_189:
[----:B------:R-:W-:Y:S04]  /*5870*/  BSSY B0, `(.L_x_122) ;  /* 0x00001ff000007945 */ /* 0x000fe80003800000 */
[----:B------:R-:W-:Y:S05]  /*5880*/  @!P6 BRA `(.L_x_123) ;  /* 0x0000001c00f4e947 */ /* 0x000fea0003800000 */
[----:B------:R-:W-:-:S04]  /*5890*/  LOP3.LUT R23, R23, 0x2, RZ, 0xfc, !PT ;  /* 0x0000000217177812 */ /* 0x000fc800078efcff */
[----:B------:R-:W-:-:S13]  /*58a0*/  ISETP.NE.AND P0, PT, R23, 0x3, PT ;  /* 0x000000031700780c */ /* 0x000fda0003f05270 */
[----:B------:R-:W-:Y:S05]  /*58b0*/  @!P0 BRA `(.L_x_124) ;  /* 0x0000000000048947 */ /* 0x000fea0003800000 */
[----:B------:R-:W-:Y:S01]  /*58c0*/  BPT.TRAP 0x1 ;  /* 0x000000040000795c */ /* 0x000fe20000300000 */
.L_x_124:
[----:B------:R-:W0:Y:S01]  /*58d0*/  S2R R5, SR_CgaCtaId ;  /* 0x0000000000057919 */ /* 0x000e220000008800 */
[----:B------:R-:W-:Y:S02]  /*58e0*/  MOV R0, 0x400 ;  /* 0x0000040000007802 */ /* 0x000fe40000000f00 */
[----:B------:R-:W-:Y:S02]  /*58f0*/  SHF.L.U32 R2, R3, 0x1f, RZ ;  /* 0x0000001f03027819 */ /* 0x000fe400000006ff */
[----:B0-----:R-:W-:-:S05]  /*5900*/  LEA R5, R5, R0, 0x18 ;  /* 0x0000000005057211 */ /* 0x001fca00078ec0ff */
[----:B------:R-:W-:-:S04]  /*5910*/  VIADD R5, R5, 0x1c0 ;  /* 0x000001c005057836 */ /* 0x000fc80000000000 */
[C---:B------:R-:W-:Y:S02]  /*5920*/  IMAD R7, R8.reuse, 0x8, R5 ;  /* 0x0000000808077824 */ /* 0x040fe400078e0205 */
[----:B------:R-:W-:Y:S02]  /*5930*/  VIADD R8, R8, 0x1 ;  /* 0x0000000108087836 */ /* 0x000fe40000000000 */
[----:B------:R-:W0:Y:S03]  /*5940*/  SYNCS.PHASECHK.TRANS64.TRYWAIT P0, [R7+URZ], R2 ;  /* 0x00000002070075a7 */ /* 0x000e26000800017f */
[----:B------:R-:W-:-:S04]  /*5950*/  ISETP.NE.AND P1, PT, R8, 0x38, PT ;  /* 0x000000380800780c */ /* 0x000fc80003f25270 */
[----:B------:R-:W-:Y:S02]  /*5960*/  SEL R0, RZ, 0x1, P1 ;  /* 0x00000001ff007807 */ /* 0x000fe40000800000 */
[----:B------:R-:W-:Y:S02]  /*5970*/  SEL R8, R8, RZ, P1 ;  /* 0x000000ff08087207 */ /* 0x000fe40000800000 */
[----:B------:R-:W-:-:S03]  /*5980*/  LOP3.LUT R9, R3, R0, RZ, 0x3c, !PT ;  /* 0x0000000003097212 */ /* 0x000fc600078e3cff */
[----:B------:R-:W-:Y:S01]  /*5990*/  IMAD R6, R8, 0x8, R5 ;  /* 0x0000000808067824 */ /* 0x000fe200078e0205 */
[----:B------:R-:W-:Y:S01]  /*59a0*/  SHF.L.U32 R3, R9, 0x1f, RZ ;  /* 0x0000001f09037819 */ /* 0x000fe200000006ff */
[----:B0-----:R-:W-:Y:S06]  /*59b0*/  @!P0 BRA `(.L_x_125) ;  /* 0x0000002000608947 */ /* 0x001fec0003800000 */
.L_x_190:
[----:B------:R-:W1:Y:S01]  /*59c0*/  SYNCS.PHASECHK.TRANS64.TRYWAIT P0, [R6+URZ], R3 ;  /* 0x00000003060075a7 */ /* 0x000e62000800017f */
[----:B------:R-:W-:-:S05]  /*59d0*/  VIADD R0, R8, 0x1 ;  /* 0x0000000108007836 */ /* 0x000fca0000000000 */
[----:B------:R-:W-:-:S04]  /*59e0*/  ISETP.NE.AND P1, PT, R0, 0x38, PT ;  /* 0x000000380000780c */ /* 0x000fc80003f25270 */
[----:B0-----:R-:W-:Y:S02]  /*59f0*/  SEL R2, RZ, 0x1, P1 ;  /* 0x00000001ff027807 */ /* 0x001fe40000800000 */
[----:B------:R-:W-:Y:S02]  /*5a00*/  SEL R0, R0, RZ, P1 ;  /* 0x000000ff00007207 */ /* 0x000fe40000800000 */
[----:B------:R-:W-:-:S03]  /*5a10*/  LOP3.LUT R9, R9, R2, RZ, 0x3c, !PT ;  /* 0x0000000209097212 */ /* 0x000fc600078e3cff */
[----:B------:R-:W-:Y:S01]  /*5a20*/  IMAD R7, R0, 0x8, R5 ;  /* 0x0000000800077824 */ /* 0x000fe200078e0205 */
[----:B------:R-:W-:Y:S01]  /*5a30*/  SHF.L.U32 R4, R9, 0x1f, RZ ;  /* 0x0000001f09047819 */ /* 0x000fe200000006ff */
[----:B-1----:R-:W-:Y:S06]  /*5a40*/  @!P0 BRA `(.L_x_126) ;  /* 0x0000002000508947 */ /* 0x002fec0003800000 */
.L_x_191:
[----:B------:R-:W1:Y:S01]  /*5a50*/  SYNCS.PHASECHK.TRANS64.TRYWAIT P0, [R7+URZ], R4 ;  /* 0x00000004070075a7 */ /* 0x000e62000800017f */
[----:B------:R-:W-:-:S05]  /*5a60*/  VIADD R0, R0, 0x1 ;  /* 0x0000000100007836 */ /* 0x000fca0000000000 */
[----:B------:R-:W-:-:S04]  /*5a70*/  ISETP.NE.AND P1, PT, R0, 0x38, PT ;  /* 0x000000380000780c */ /* 0x000fc80003f25270 */
[----:B------:R-:W-:Y:S02]  /*5a80*/  SEL R2, RZ, 0x1, P1 ;  /* 0x00000001ff027807 */ /* 0x000fe40000800000 */
[----:B------:R-:W-:Y:S02]  /*5a90*/  SEL R0, R0, RZ, P1 ;  /* 0x000000ff00007207 */ /* 0x000fe40000800000 */
[----:B------:R-:W-:-:S03]  /*5aa0*/  LOP3.LUT R9, R9, R2, RZ, 0x3c, !PT ;  /* 0x0000000209097212 */ /* 0x000fc600078e3cff */
[----:B0-----:R-:W-:Y:S01]  /*5ab0*/  IMAD R6, R0, 0x8, R5 ;  /* 0x0000000800067824 */ /* 0x001fe200078e0205 */
[----:B------:R-:W-:Y:S01]  /*5ac0*/  SHF.L.U32 R3, R9, 0x1f, RZ ;  /* 0x0000001f09037819 */ /* 0x000fe200000006ff */
[----:B-1----:R-:W-:Y:S06]  /*5ad0*/  @!P0 BRA `(.L_x_127) ;  /* 0x0000002000408947 */ /* 0x002fec0003800000 */
.L_x_192:
        /* <DEDUP_REMOVED lines=9> */
.L_x_193:
        /* <DEDUP_REMOVED lines=9> */
.L_x_194:
        /* <DEDUP_REMOVED lines=9> */
.L_x_195:
        /* <DEDUP_REMOVED lines=9> */
.L_x_196:
        /* <DEDUP_REMOVED lines=9> */
.L_x_197:
        /* <DEDUP_REMOVED lines=9> */
.L_x_198:
        /* <DEDUP_REMOVED lines=9> */
.L_x_199:
        /* <DEDUP_REMOVED lines=9> */
.L_x_200:
        /* <DEDUP_REMOVED lines=9> */
.L_x_201:
        /* <DEDUP_REMOVED lines=9> */
.L_x_202:
        /* <DEDUP_REMOVED lines=9> */
.L_x_203:
        /* <DEDUP_REMOVED lines=9> */
.L_x_204:
        /* <DEDUP_REMOVED lines=9> */
.L_x_205:
        /* <DEDUP_REMOVED lines=9> */
.L_x_206:
        /* <DEDUP_REMOVED lines=9> */
.L_x_207:
        /* <DEDUP_REMOVED lines=9> */
.L_x_208:
        /* <DEDUP_REMOVED lines=9> */
.L_x_209:
        /* <DEDUP_REMOVED lines=9> */
.L_x_210:
        /* <DEDUP_REMOVED lines=9> */
.L_x_211:
        /* <DEDUP_REMOVED lines=9> */
.L_x_212:
        /* <DEDUP_REMOVED lines=9> */
.L_x_213:
        /* <DEDUP_REMOVED lines=9> */
.L_x_214:
        /* <DEDUP_REMOVED lines=9> */
.L_x_215:
        /* <DEDUP_REMOVED lines=9> */
.L_x_216:
        /* <DEDUP_REMOVED lines=9> */
.L_x_217:
        /* <DEDUP_REMOVED lines=9> */
.L_x_218:
        /* <DEDUP_REMOVED lines=9> */
.L_x_219:
        /* <DEDUP_REMOVED lines=9> */
.L_x_220:
        /* <DEDUP_REMOVED lines=9> */
.L_x_221:
        /* <DEDUP_REMOVED lines=9> */
.L_x_222:
        /* <DEDUP_REMOVED lines=9> */
.L_x_223:
        /* <DEDUP_REMOVED lines=9> */
.L_x_224:
        /* <DEDUP_REMOVED lines=9> */
.L_x_225:
        /* <DEDUP_REMOVED lines=9> */
.L_x_226:
        /* <DEDUP_REMOVED lines=9> */
.L_x_227:
        /* <DEDUP_REMOVED lines=9> */
.L_x_228:
        /* <DEDUP_REMOVED lines=9> */
.L_x_229:
        /* <DEDUP_REMOVED lines=9> */
.L_x_230:
        /* <DEDUP_REMOVED lines=9> */
.L_x_231:
        /* <DEDUP_REMOVED lines=9> */
.L_x_232:
        /* <DEDUP_REMOVED lines=9> */
.L_x_233:
        /* <DEDUP_REMOVED lines=9> */
.L_x_234:
        /* <DEDUP_REMOVED lines=9> */
.L_x_235:
        /* <DEDUP_REMOVED lines=9> */
.L_x_236:
        /* <DEDUP_REMOVED lines=9> */
.L_x_237:
        /* <DEDUP_REMOVED lines=9> */
.L_x_238:
        /* <DEDUP_REMOVED lines=9> */
.L_x_239:
        /* <DEDUP_REMOVED lines=9> */
.L_x_240:
        /* <DEDUP_REMOVED lines=9> */
.L_x_241:
        /* <DEDUP_REMOVED lines=9> */
.L_x_242:
        /* <DEDUP_REMOVED lines=9> */
.L_x_243:
[----:B------:R-:W1:Y:S01]  /*7790*/  SYNCS.PHASECHK.TRANS64.TRYWAIT P0, [R7+URZ], R4 ;  /* 0x00000004070075a7 */ /* 0x000e62000800017f */
[----:B------:R-:W-:-:S05]  /*77a0*/  VIADD R0, R0, 0x1 ;  /* 0x0000000100007836 */ /* 0x000fca0000000000 */
[----:B------:R-:W-:-:S04]  /*77b0*/  ISETP.NE.AND P1, PT, R0, 0x38, PT ;  /* 0x000000380000780c */ /* 0x000fc80003f25270 */
[----:B------:R-:W-:Y:S02]  /*77c0*/  SEL R2, RZ, 0x1, P1 ;  /* 0x00000001ff027807 */ /* 0x000fe40000800000 */
[----:B------:R-:W-:Y:S02]  /*77d0*/  SEL R0, R0, RZ, P1 ;  /* 0x000000ff00007207 */ /* 0x000fe40000800000 */
[----:B------:R-:W-:Y:S01]  /*77e0*/  LOP3.LUT R2, R9, R2, RZ, 0x3c, !PT ;  /* 0x0000000209027212 */ /* 0x000fe200078e3cff */
[----:B-1----:R-:W-:Y:S06]  /*77f0*/  @!P0 BRA `(.L_x_179) ;  /* 0x0000001400088947 */ /* 0x002fec0003800000 */
.L_x_244:
[----:B------:R-:W-:Y:S01]  /*7800*/  IMAD R5, R0, 0x8, R5 ;  /* 0x0000000800057824 */ /* 0x000fe200078e0205 */
[----:B------:R-:W-:-:S07]  /*7810*/  SHF.L.U32 R0, R2, 0x1f, RZ ;  /* 0x0000001f02007819 */ /* 0x000fce00000006ff */
.L_x_180:
[----:B--2---:R2:W3:Y:S02]  /*7820*/  SYNCS.PHASECHK.TRANS64.TRYWAIT P0, [R5+URZ], R0 ;  /* 0x00000000050075a7 */ /* 0x0044e4000800017f */
[----:B---3--:R-:W-:Y:S05]  /*7830*/  @!P0 NANOSLEEP.SYNCS 0x989680 ;  /* 0x009896800000895d */ /* 0x008fea0003900000 */
[----:B------:R-:W3:Y:S02]  /*7840*/  @!P0 SYNCS.PHASECHK.TRANS64 P0, [R5+URZ], R0 ;  /* 0x00000000050085a7 */ /* 0x000ee4000800007f */
[----:B---3--:R-:W-:Y:S05]  /*7850*/  @!P0 BRA `(.L_x_180) ;  /* 0xfffffffc00f08947 */ /* 0x008fea000383ffff */
.L_x_123:
[----:B------:R-:W-:Y:S05]  /*7860*/  BSYNC B0 ;  /* 0x0000000000007941 */ /* 0x000fea0003800000 */
.L_x_122:
[----:B------:R-:W-:Y:S05]  /*7870*/  EXIT ;  /* 0x000000000000794d */ /* 0x000fea0003800000 */
.L_x_20:
[----:B0-----:R-:W-:-:S04]  /*7880*/  IMAD.U32 R3, RZ, RZ, UR43 ;  /* 0x0000002bff037e24 */ /* 0x001fc8000f8e00ff */
[----:B------:R0:W1:Y:S03]  /*7890*/  SYNCS.PHASECHK.TRANS64.TRYWAIT P0, [R3+URZ+-0x8], R0 ;  /* 0xfffff800030075a7 */ /* 0x000066000800017f */
[----:B-1----:R-:W-:Y:S05]  /*78a0*/  @!P0 NANOSLEEP.SYNCS 0x989680 ;  /* 0x009896800000895d */ /* 0x002fea0003900000 */
[----:B------:R-:W1:Y:S02]  /*78b0*/  @!P0 SYNCS.PHASECHK.TRANS64 P0, [R3+URZ+-0x8], R0 ;  /* 0xfffff800030085a7 */ /* 0x000e64000800007f */
[----:B-1----:R-:W-:Y:S05]  /*78c0*/  @!P0 BRA `(.L_x_20) ;  /* 0xfffffffc00ec8947 */ /* 0x002fea000383ffff */
[----:B------:R-:W-:Y:S05]  /*78d0*/  BRA `(.L_x_181) ;  /* 0xffffffa4007c7947 */ /* 0x000fea000383ffff */
.L_x_25:
[----:B-1----:R1:W2:Y:S02]  /*78e0*/  SYNCS.PHASECHK.TRANS64.TRYWAIT P1, [R3+URZ], R0 ;  /* 0x00000000030075a7 */ /* 0x0022a4000802017f */
[----:B--2---:R-:W-:Y:S05]  /*78f0*/  @!P1 NANOSLEEP.SYNCS 0x989680 ;  /* 0x009896800000995d */ /* 0x004fea0003900000 */
[----:B------:R-:W2:Y:S02]  /*7900*/  @!P1 SYNCS.PHASECHK.TRANS64 P1, [R3+URZ], R0 ;  /* 0x00000000030095a7 */ /* 0x000ea4000802007f */
[----:B--2---:R-:W-:Y:S05]  /*7910*/  @!P1 BRA `(.L_x_25) ;  /* 0xfffffffc00f09947 */ /* 0x004fea000383ffff */
[----:B------:R-:W-:Y:S05]  /*7920*/  BRA `(.L_x_24) ;  /* 0xffffffa400e87947 */ /* 0x000fea000383ffff */
.L_x_30:
[----:B-1----:R-:W-:-:S04]  /*7930*/  IMAD.U32 R5, RZ, RZ, UR4 ;  /* 0x00000004ff057e24 */ /* 0x002fc8000f8e00ff */
[----:B------:R1:W2:Y:S03]  /*7940*/  SYNCS.PHASECHK.TRANS64.TRYWAIT P1, [R5+URZ], R4 ;  /* 0x00000004050075a7 */ /* 0x0002a6000802017f */
[----:B--2---:R-:W-:Y:S05]  /*7950*/  @!P1 NANOSLEEP.SYNCS 0x989680 ;  /* 0x009896800000995d */ /* 0x004fea0003900000 */
[----:B------:R-:W2:Y:S02]  /*7960*/  @!P1 SYNCS.PHASECHK.TRANS64 P1, [R5+URZ], R4 ;  /* 0x00000004050095a7 */ /* 0x000ea4000802007f */
[----:B--2---:R-:W-:Y:S05]  /*7970*/  @!P1 BRA `(.L_x_30) ;  /* 0xfffffffc00ec9947 */ /* 0x004fea000383ffff */
[----:B------:R-:W-:Y:S05]  /*7980*/  BRA `(.L_x_29) ;  /* 0xffffffa800447947 */ /* 0x000fea000383ffff */
.L_x_36:
[----:B0-----:R-:W-:-:S04]  /*7990*/  IMAD.U32 R4, RZ, RZ, UR43 ;  /* 0x0000002bff047e24 */ /* 0x001fc8000f8e00ff */
[----:B------:R0:W1:Y:S03]  /*79a0*/  SYNCS.PHASECHK.TRANS64.TRYWAIT P0, [R4+URZ+0x8], R3 ;  /* 0x00000803040075a7 */ /* 0x000066000800017f */
[----:B-1----:R-:W-:Y:S05]  /*79b0*/  @!P0 NANOSLEEP.SYNCS 0x989680 ;  /* 0x009896800000895d */ /* 0x002fea0003900000 */
[----:B------:R-:W1:Y:S02]  /*79c0*/  @!P0 SYNCS.PHASECHK.TRANS64 P0, [R4+URZ+0x8], R3 ;  /* 0x00000803040085a7 */ /* 0x000e64000800007f */
[----:B-1----:R-:W-:Y:S05]  /*79d0*/  @!P0 BRA `(.L_x_36) ;  /* 0xfffffffc00ec8947 */ /* 0x002fea000383ffff */
[----:B------:R-:W-:Y:S05]  /*79e0*/  BRA `(.L_x_182) ;  /* 0xffffffac00287947 */ /* 0x000fea000383ffff */
.L_x_109:
[----:B------:R-:W-:Y:S01]  /*79f0*/  BSSY B1, `(.L_x_183) ;  /* 0x0000006000017945 */ /* 0x000fe20003800000 */
[----:B------:R-:W-:-:S07]  /*7a00*/  IMAD.MOV.U32 R15, RZ, RZ, -0x1 ;  /* 0xffffffffff0f7424 */ /* 0x000fce00078e00ff */
[----:B-----5:R-:W-:Y:S05]  /*7a10*/  WARPSYNC.COLLECTIVE R15, `(.L_x_184) ;  /* 0x000000000f0c7348 */ /* 0x020fea0003c00000 */
[----:B------:R-:W-:Y:S02]  /*7a20*/  ELECT P6, UR62, PT ;  /* 0x00000000003e782f */ /* 0x000fe400038c0000 */
[----:B------:R-:W-:Y:S01]  /*7a30*/  MOV R14, UR62 ;  /* 0x0000003e000e7c02 */ /* 0x000fe20008000f00 */
[----:B-----5:R-:W-:Y:S10]  /*7a40*/  ENDCOLLECTIVE ;  /* 0x000000000000791b */ /* 0x020ff40003800000 */
.L_x_184:
[----:B------:R-:W-:Y:S05]  /*7a50*/  BSYNC B1 ;  /* 0x0000000000017941 */ /* 0x000fea0003800000 */
.L_x_183:
[----:B------:R-:W-:Y:S05]  /*7a60*/  BRA `(.L_x_185) ;  /* 0xffffffd000b07947 */ /* 0x000fea000383ffff */
.L_x_112:
[----:B-1----:R1:W2:Y:S02]  /*7a70*/  SYNCS.PHASECHK.TRANS64.TRYWAIT P1, [R11+URZ+0x1c0], R6 ;  /* 0x0001c0060b0075a7 */ /* 0x0022a4000802017f */
[----:B--2---:R-:W-:Y:S05]  /*7a80*/  @!P1 NANOSLEEP.SYNCS 0x989680 ;  /* 0x009896800000995d */ /* 0x004fea0003900000 */
[----:B------:R-:W2:Y:S02]  /*7a90*/  @!P1 SYNCS.PHASECHK.TRANS64 P1, [R11+URZ+0x1c0], R6 ;  /* 0x0001c0060b0095a7 */ /* 0x000ea4000802007f */
[----:B--2---:R-:W-:Y:S05]  /*7aa0*/  @!P1 BRA `(.L_x_112) ;  /* 0xfffffffc00f09947 */ /* 0x004fea000383ffff */
[----:B------:R-:W-:Y:S05]  /*7ab0*/  BRA `(.L_x_186) ;  /* 0xffffffd000e87947 */ /* 0x000fea000383ffff */
.L_x_121:
[----:B------:R-:W-:Y:S01]  /*7ac0*/  BSSY B0, `(.L_x_187) ;  /* 0x0000006000007945 */ /* 0x000fe20003800000 */
[----:B------:R-:W-:-:S07]  /*7ad0*/  IMAD.MOV.U32 R15, RZ, RZ, -0x1 ;  /* 0xffffffffff0f7424 */ /* 0x000fce00078e00ff */
[----:B-----5:R-:W-:Y:S05]  /*7ae0*/  WARPSYNC.COLLECTIVE R15, `(.L_x_188) ;  /* 0x000000000f0c7348 */ /* 0x020fea0003c00000 */
[----:B------:R-:W-:Y:S02]  /*7af0*/  ELECT P6, UR62, PT ;  /* 0x00000000003e782f */ /* 0x000fe400038c0000 */
[----:B------:R-:W-:Y:S01]  /*7b00*/  MOV R14, UR62 ;  /* 0x0000003e000e7c02 */ /* 0x000fe20008000f00 */
[----:B-----5:R-:W-:Y:S10]  /*7b10*/  ENDCOLLECTIVE ;  /* 0x000000000000791b */ /* 0x020ff40003800000 */
.L_x_188:
[----:B------:R-:W-:Y:S05]  /*7b20*/  BSYNC B0 ;  /* 0x0000000000007941 */ /* 0x000fea0003800000 */
.L_x_187:
[----:B------:R-:W-:Y:S05]  /*7b30*/  BRA `(.L_x_189) ;  /* 0xffffffdc004c7947 */ /* 0x000fea000383ffff */
.L_x_125:
[----:B0-----:R0:W1:Y:S02]  /*7b40*/  SYNCS.PHASECHK.TRANS64.TRYWAIT P0, [R7+URZ], R2 ;  /* 0x00000002070075a7 */ /* 0x001064000800017f */
[----:B-1----:R-:W-:Y:S05]  /*7b50*/  @!P0 NANOSLEEP.SYNCS 0x989680 ;  /* 0x009896800000895d */ /* 0x002fea0003900000 */
[----:B------:R-:W1:Y:S02]  /*7b60*/  @!P0 SYNCS.PHASECHK.TRANS64 P0, [R7+URZ], R2 ;  /* 0x00000002070085a7 */ /* 0x000e64000800007f */
[----:B-1----:R-:W-:Y:S05]  /*7b70*/  @!P0 BRA `(.L_x_125) ;  /* 0xfffffffc00f08947 */ /* 0x002fea000383ffff */
[----:B------:R-:W-:Y:S05]  /*7b80*/  BRA `(.L_x_190) ;  /* 0xffffffdc008c7947 */ /* 0x000fea000383ffff */
.L_x_126:
[----:B0-----:R0:W1:Y:S02]  /*7b90*/  SYNCS.PHASECHK.TRANS64.TRYWAIT P0, [R6+URZ], R3 ;  /* 0x00000003060075a7 */ /* 0x001064000800017f */
[----:B-1----:R-:W-:Y:S05]  /*7ba0*/  @!P0 NANOSLEEP.SYNCS 0x989680 ;  /* 0x009896800000895d */ /* 0x002fea0003900000 */
[----:B------:R-:W1:Y:S02]  /*7bb0*/  @!P0 SYNCS.PHASECHK.TRANS64 P0, [R6+URZ], R3 ;  /* 0x00000003060085a7 */ /* 0x000e64000800007f */
[----:B-1----:R-:W-:Y:S05]  /*7bc0*/  @!P0 BRA `(.L_x_126) ;  /* 0xfffffffc00f08947 */ /* 0x002fea000383ffff */
[----:B------:R-:W-:Y:S05]  /*7bd0*/  BRA `(.L_x_191) ;  /* 0xffffffdc009c7947 */ /* 0x000fea000383ffff */
.L_x_127:
[----:B0-----:R0:W1:Y:S02]  /*7be0*/  SYNCS.PHASECHK.TRANS64.TRYWAIT P0, [R7+URZ], R4 ;  /* 0x00000004070075a7 */ /* 0x001064000800017f */
[----:B-1----:R-:W-:Y:S05]  /*7bf0*/  @!P0 NANOSLEEP.SYNCS 0x989680 ;  /* 0x009896800000895d */ /* 0x002fea0003900000 */
[----:B------:R-:W1:Y:S02]  /*7c00*/  @!P0 SYNCS.PHASECHK.TRANS64 P0, [R7+URZ], R4 ;  /* 0x00000004070085a7 */ /* 0x000e64000800007f */
[----:B-1----:R-:W-:Y:S05]  /*7c10*/  @!P0 BRA `(.L_x_127) ;  /* 0xfffffffc00f08947 */ /* 0x002fea000383ffff */
[----:B------:R-:W-:Y:S05]  /*7c20*/  BRA `(.L_x_192) ;  /* 0xffffffdc00ac7947 */ /* 0x000fea000383ffff */
.L_x_128:
[----:B0-----:R0:W1:Y:S02]  /*7c30*/  SYNCS.PHASECHK.TRANS64.TRYWAIT P0, [R6+URZ], R3 ;  /* 0x00000003060075a7 */ /* 0x001064000800017f */
[----:B-1----:R-:W-:Y:S05]  /*7c40*/  @!P0 NANOSLEEP.SYNCS 0x989680 ;  /* 0x009896800000895d */ /* 0x002fea0003900000 */
[----:B------:R-:W1:Y:S02]  /*7c50*/  @!P0 SYNCS.PHASECHK.TRANS64 P0, [R6+URZ], R3 ;  /* 0x00000003060085a7 */ /* 0x000e64000800007f */
[----:B-1----:R-:W-:Y:S05]  /*7c60*/  @!P0 BRA `(.L_x_128) ;  /* 0xfffffffc00f08947 */ /* 0x002fea000383ffff */
[----:B------:R-:W-:Y:S05]  /*7c70*/  BRA `(.L_x_193) ;  /* 0xffffffdc00bc7947 */ /* 0x000fea000383ffff */
.L_x_129:
[----:B0-----:R0:W1:Y:S02]  /*7c80*/  SYNCS.PHASECHK.TRANS64.TRYWAIT P0, [R7+URZ], R4 ;  /* 0x00000004070075a7 */ /* 0x001064000800017f */
[----:B-1----:R-:W-:Y:S05]  /*7c90*/  @!P0 NANOSLEEP.SYNCS 0x989680 ;  /* 0x009896800000895d */ /* 0x002fea0003900000 */
[----:B------:R-:W1:Y:S02]  /*7ca0*/  @!P0 SYNCS.PHASECHK.TRANS64 P0, [R7+URZ], R4 ;  /* 0x00000004070085a7 */ /* 0x000e64000800007f */
[----:B-1----:R-:W-:Y:S05]  /*7cb0*/  @!P0 BRA `(.L_x_129) ;  /* 0xfffffffc00f08947 */ /* 0x002fea000383ffff */
[----:B------:R-:W-:Y:S05]  /*7cc0*/  BRA `(.L_x_194) ;  /* 0xffffffdc00cc7947 */ /* 0x000fea000383ffff */
.L_x_130:
[----:B0-----:R0:W1:Y:S02]  /*7cd0*/  SYNCS.PHASECHK.TRANS64.TRYWAIT P0, [R6+URZ], R3 ;  /* 0x00000003060075a7 */ /* 0x001064000800017f */
[----:B-1----:R-:W-:Y:S05]  /*7ce0*/  @!P0 NANOSLEEP.SYNCS 0x989680 ;  /* 0x009896800000895d */ /* 0x002fea0003900000 */
[----:B------:R-:W1:Y:S02]  /*7cf0*/  @!P0 SYNCS.PHASECHK.TRANS64 P0, [R6+URZ], R3 ;  /* 0x00000003060085a7 */ /* 0x000e64000800007f */
[----:B-1----:R-:W-:Y:S05]  /*7d00*/  @!P0 BRA `(.L_x_130) ;  /* 0xfffffffc00f08947 */ /* 0x002fea000383ffff */
[----:B------:R-:W-:Y:S05]  /*7d10*/  BRA `(.L_x_195) ;  /* 0xffffffdc00dc7947 */ /* 0x000fea000383ffff */
.L_x_131:
[----:B0-----:R0:W1:Y:S02]  /*7d20*/  SYNCS.PHASECHK.TRANS64.TRYWAIT P0, [R7+URZ], R4 ;  /* 0x00000004070075a7 */ /* 0x001064000800017f */
[----:B-1----:R-:W-:Y:S05]  /*7d30*/  @!P0 NANOSLEEP.SYNCS 0x989680 ;  /* 0x009896800000895d */ /* 0x002fea0003900000 */
[----:B------:R-:W1:Y:S02]  /*7d40*/  @!P0 SYNCS.PHASECHK.TRANS64 P0, [R7+URZ], R4 ;  /* 0x00000004070085a7 */ /* 0x000e64000800007f */
[----:B-1----:R-:W-:Y:S05]  /*7d50*/  @!P0 BRA `(.L_x_131) ;  /* 0xfffffffc00f08947 */ /* 0x002fea000383ffff */
[----:B------:R-:W-:Y:S05]  /*7d60*/  BRA `(.L_x_196) ;  /* 0xffffffdc00ec7947 */ /* 0x000fea000383ffff */
.L_x_132:
[----:B0-----:R0:W1:Y:S02]  /*7d70*/  SYNCS.PHASECHK.TRANS64.TRYWAIT P0, [R6+URZ], R3 ;  /* 0x00000003060075a7 */ /* 0x001064000800017f */
[----:B-1----:R-:W-:Y:S05]  /*7d80*/  @!P0 NANOSLEEP.SYNCS 0x989680 ;  /* 0x009896800000895d */ /* 0x002fea0003900000 */
[----:B------:R-:W1:Y:S02]  /*7d90*/  @!P0 SYNCS.PHASECHK.TRANS64 P0, [R6+URZ], R3 ;  /* 0x00000003060085a7 */ /* 0x000e64000800007f */
[----:B-1----:R-:W-:Y:S05]  /*7da0*/  @!P0 BRA `(.L_x_132) ;  /* 0xfffffffc00f08947 */ /* 0x002fea000383ffff */
[----:B------:R-:W-:Y:S05]  /*7db0*/  BRA `(.L_x_197) ;  /* 0xffffffdc00fc7947 */ /* 0x000fea000383ffff */
.L_x_133:
[----:B0-----:R0:W1:Y:S02]  /*7dc0*/  SYNCS.PHASECHK.TRANS64.TRYWAIT P0, [R7+URZ], R4 ;  /* 0x00000004070075a7 */ /* 0x001064000800017f */
[----:B-1----:R-:W-:Y:S05]  /*7dd0*/  @!P0 NANOSLEEP.SYNCS 0x989680 ;  /* 0x009896800000895d */ /* 0x002fea0003900000 */
[----:B------:R-:W1:Y:S02]  /*7de0*/  @!P0 SYNCS.PHASECHK.TRANS64 P0, [R7+URZ], R4 ;  /* 0x00000004070085a7 */ /* 0x000e64000800007f */
[----:B-1----:R-:W-:Y:S05]  /*7df0*/  @!P0 BRA `(.L_x_133) ;  /* 0xfffffffc00f08947 */ /* 0x002fea000383ffff */
[----:B------:R-:W-:Y:S05]  /*7e00*/  BRA `(.L_x_198) ;  /* 0xffffffe0000c7947 */ /* 0x000fea000383ffff */
.L_x_134:
[----:B0-----:R0:W1:Y:S02]  /*7e10*/  SYNCS.PHASECHK.TRANS64.TRYWAIT P0, [R6+URZ], R3 ;  /* 0x00000003060075a7 */ /* 0x001064000800017f */
[----:B-1----:R-:W-:Y:S05]  /*7e20*/  @!P0 NANOSLEEP.SYNCS 0x989680 ;  /* 0x009896800000895d */ /* 0x002fea0003900000 */
[----:B------:R-:W1:Y:S02]  /*7e30*/  @!P0 SYNCS.PHASECHK.TRANS64 P0, [R6+URZ], R3 ;  /* 0x00000003060085a7 */ /* 0x000e64000800007f */
[----:B-1----:R-:W-:Y:S05]  /*7e40*/  @!P0 BRA `(.L_x_134) ;  /* 0xfffffffc00f08947 */ /* 0x002fea000383ffff */
[----:B------:R-:W-:Y:S05]  /*7e50*/  BRA `(.L_x_199) ;  /* 0xffffffe0001c7947 */ /* 0x000fea000383ffff */
.L_x_135:
[----:B0-----:R0:W1:Y:S02]  /*7e60*/  SYNCS.PHASECHK.TRANS64.TRYWAIT P0, [R7+URZ], R4 ;  /* 0x00000004070075a7 */ /* 0x001064000800017f */
[----:B-1----:R-:W-:Y:S05]  /*7e70*/  @!P0 NANOSLEEP.SYNCS 0x989680 ;  /* 0x009896800000895d */ /* 0x002fea0003900000 */
[----:B------:R-:W1:Y:S02]  /*7e80*/  @!P0 SYNCS.PHASECHK.TRANS64 P0, [R7+URZ], R4 ;  /* 0x00000004070085a7 */ /* 0x000e64000800007f */
[----:B-1----:R-:W-:Y:S05]  /*7e90*/  @!P0 BRA `(.L_x_135) ;  /* 0xfffffffc00f08947 */ /* 0x002fea000383ffff */
[----:B------:R-:W-:Y:S05]  /*7ea0*/  BRA `(.L_x_200) ;  /* 0xffffffe0002c7947 */ /* 0x000fea000383ffff */
.L_x_136:
[----:B0-----:R0:W1:Y:S02]  /*7eb0*/  SYNCS.PHASECHK.TRANS64.TRYWAIT P0, [R6+URZ], R3 ;  /* 0x00000003060075a7 */ /* 0x001064000800017f */
[----:B-1----:R-:W-:Y:S05]  /*7ec0*/  @!P0 NANOSLEEP.SYNCS 0x989680 ;  /* 0x009896800000895d */ /* 0x002fea0003900000 */
[----:B------:R-:W1:Y:S02]  /*7ed0*/  @!P0 SYNCS.PHASECHK.TRANS64 P0, [R6+URZ], R3 ;  /* 0x00000003060085a7 */ /* 0x000e64000800007f */
[----:B-1----:R-:W-:Y:S05]  /*7ee0*/  @!P0 BRA `(.L_x_136) ;  /* 0xfffffffc00f08947 */ /* 0x002fea000383ffff */
[----:B------:R-:W-:Y:S05]  /*7ef0*/  BRA `(.L_x_201) ;  /* 0xffffffe0003c7947 */ /* 0x000fea000383ffff */
.L_x_137:
[----:B0-----:R0:W1:Y:S02]  /*7f00*/  SYNCS.PHASECHK.TRANS64.TRYWAIT P0, [R7+URZ], R4 ;  /* 0x00000004070075a7 */ /* 0x001064000800017f */
[----:B-1----:R-:W-:Y:S05]  /*7f10*/  @!P0 NANOSLEEP.SYNCS 0x989680 ;  /* 0x009896800000895d */ /* 0x002fea0003900000 */
[----:B------:R-:W1:Y:S02]  /*7f20*/  @!P0 SYNCS.PHASECHK.TRANS64 P0, [R7+URZ], R4 ;  /* 0x00000004070085a7 */ /* 0x000e64000800007f */
[----:B-1----:R-:W-:Y:S05]  /*7f30*/  @!P0 BRA `(.L_x_137) ;  /* 0xfffffffc00f08947 */ /* 0x002fea000383ffff */
[----:B------:R-:W-:Y:S05]  /*7f40*/  BRA `(.L_x_202) ;  /* 0xffffffe0004c7947 */ /* 0x000fea000383ffff */
.L_x_138:
[----:B0-----:R0:W1:Y:S02]  /*7f50*/  SYNCS.PHASECHK.TRANS64.TRYWAIT P0, [R6+URZ], R3 ;  /* 0x00000003060075a7 */ /* 0x001064000800017f */
[----:B-1----:R-:W-:Y:S05]  /*7f60*/  @!P0 NANOSLEEP.SYNCS 0x989680 ;  /* 0x009896800000895d */ /* 0x002fea0003900000 */
[----:B------:R-:W1:Y:S02]  /*7f70*/  @!P0 SYNCS.PHASECHK.TRANS64 P0, [R6+URZ], R3 ;  /* 0x00000003060085a7 */ /* 0x000e64000800007f */
[----:B-1----:R-:W-:Y:S05]  /*7f80*/  @!P0 BRA `(.L_x_138) ;  /* 0xfffffffc00f08947 */ /* 0x002fea000383ffff */
[----:B------:R-:W-:Y:S05]  /*7f90*/  BRA `(.L_x_203) ;  /* 0xffffffe0005c7947 */ /* 0x000fea000383ffff */
.L_x_139:
[----:B0-----:R0:W1:Y:S02]  /*7fa0*/  SYNCS.PHASECHK.TRANS64.TRYWAIT P0, [R7+URZ], R4 ;  /* 0x00000004070075a7 */ /* 0x001064000800017f */
[----:B-1----:R-:W-:Y:S05]  /*7fb0*/  @!P0 NANOSLEEP.SYNCS 0x989680 ;  /* 0x009896800000895d */ /* 0x002fea0003900000 */
[----:B------:R-:W1:Y:S02]  /*7fc0*/  @!P0 SYNCS.PHASECHK.TRANS64 P0, [R7+URZ], R4 ;  /* 0x00000004070085a7 */ /* 0x000e64000800007f */
[----:B-1----:R-:W-:Y:S05]  /*7fd0*/  @!P0 BRA `(.L_x_139) ;  /* 0xfffffffc00f08947 */ /* 0x002fea000383ffff */
[----:B------:R-:W-:Y:S05]  /*7fe0*/  BRA `(.L_x_204) ;  /* 0xffffffe0006c7947 */ /* 0x000fea000383ffff */
.L_x_140:
[----:B0-----:R0:W1:Y:S02]  /*7ff0*/  SYNCS.PHASECHK.TRANS64.TRYWAIT P0, [R6+URZ], R3 ;  /* 0x00000003060075a7 */ /* 0x001064000800017f */
[----:B-1----:R-:W-:Y:S05]  /*8000*/  @!P0 NANOSLEEP.SYNCS 0x989680 ;  /* 0x009896800000895d */ /* 0x002fea0003900000 */
[----:B------:R-:W1:Y:S02]  /*8010*/  @!P0 SYNCS.PHASECHK.TRANS64 P0, [R6+URZ], R3 ;  /* 0x00000003060085a7 */ /* 0x000e64000800007f */
[----:B-1----:R-:W-:Y:S05]  /*8020*/  @!P0 BRA `(.L_x_140) ;  /* 0xfffffffc00f08947 */ /* 0x002fea000383ffff */
[----:B------:R-:W-:Y:S05]  /*8030*/  BRA `(.L_x_205) ;  /* 0xffffffe0007c7947 */ /* 0x000fea000383ffff */
.L_x_141:
[----:B0-----:R0:W1:Y:S02]  /*8040*/  SYNCS.PHASECHK.TRANS64.TRYWAIT P0, [R7+URZ], R4 ;  /* 0x00000004070075a7 */ /* 0x001064000800017f */
[----:B-1----:R-:W-:Y:S05]  /*8050*/  @!P0 NANOSLEEP.SYNCS 0x989680 ;  /* 0x009896800000895d */ /* 0x002fea0003900000 */
[----:B------:R-:W1:Y:S02]  /*8060*/  @!P0 SYNCS.PHASECHK.TRANS64 P0, [R7+URZ], R4 ;  /* 0x00000004070085a7 */ /* 0x000e64000800007f */
[----:B-1----:R-:W-:Y:S05]  /*8070*/  @!P0 BRA `(.L_x_141) ;  /* 0xfffffffc00f08947 */ /* 0x002fea000383ffff */
[----:B------:R-:W-:Y:S05]  /*8080*/  BRA `(.L_x_206) ;  /* 0xffffffe0008c7947 */ /* 0x000fea000383ffff */
.L_x_142:
[----:B0-----:R0:W1:Y:S02]  /*8090*/  SYNCS.PHASECHK.TRANS64.TRYWAIT P0, [R6+URZ], R3 ;  /* 0x00000003060075a7 */ /* 0x001064000800017f */
[----:B-1----:R-:W-:Y:S05]  /*80a0*/  @!P0 NANOSLEEP.SYNCS 0x989680 ;  /* 0x009896800000895d */ /* 0x002fea0003900000 */
[----:B------:R-:W1:Y:S02]  /*80b0*/  @!P0 SYNCS.PHASECHK.TRANS64 P0, [R6+URZ], R3 ;  /* 0x00000003060085a7 */ /* 0x000e64000800007f */
[----:B-1----:R-:W-:Y:S05]  /*80c0*/  @!P0 BRA `(.L_x_142) ;  /* 0xfffffffc00f08947 */ /* 0x002fea000383ffff */
[----:B------:R-:W-:Y:S05]  /*80d0*/  BRA `(.L_x_207) ;  /* 0xffffffe0009c7947 */ /* 0x000fea000383ffff */
.L_x_143:
[----:B0-----:R0:W1:Y:S02]  /*80e0*/  SYNCS.PHASECHK.TRANS64.TRYWAIT P0, [R7+URZ], R4 ;  /* 0x00000004070075a7 */ /* 0x001064000800017f */
[----:B-1----:R-:W-:Y:S05]  /*80f0*/  @!P0 NANOSLEEP.SYNCS 0x989680 ;  /* 0x009896800000895d */ /* 0x002fea0003900000 */
[----:B------:R-:W1:Y:S02]  /*8100*/  @!P0 SYNCS.PHASECHK.TRANS64 P0, [R7+URZ], R4 ;  /* 0x00000004070085a7 */ /* 0x000e64000800007f */
[----:B-1----:R-:W-:Y:S05]  /*8110*/  @!P0 BRA `(.L_x_143) ;  /* 0xfffffffc00f08947 */ /* 0x002fea000383ffff */
[----:B------:R-:W-:Y:S05]  /*8120*/  BRA `(.L_x_208) ;  /* 0xffffffe000ac7947 */ /* 0x000fea000383ffff */
.L_x_144:
[----:B0-----:R0:W1:Y:S02]  /*8130*/  SYNCS.PHASECHK.TRANS64.TRYWAIT P0, [R6+URZ], R3 ;  /* 0x00000003060075a7 */ /* 0x001064000800017f */
[----:B-1----:R-:W-:Y:S05]  /*8140*/  @!P0 NANOSLEEP.SYNCS 0x989680 ;  /* 0x009896800000895d */ /* 0x002fea0003900000 */
[----:B------:R-:W1:Y:S02]  /*8150*/  @!P0 SYNCS.PHASECHK.TRANS64 P0, [R6+URZ], R3 ;  /* 0x00000003060085a7 */ /* 0x000e64000800007f */
[----:B-1----:R-:W-:Y:S05]  /*8160*/  @!P0 BRA `(.L_x_144) ;  /* 0xfffffffc00f08947 */ /* 0x002fea000383ffff */
[----:B------:R-:W-:Y:S05]  /*8170*/  BRA `(.L_x_209) ;  /* 0xffffffe000bc7947 */ /* 0x000fea000383ffff */
.L_x_145:
[----:B0-----:R0:W1:Y:S02]  /*8180*/  SYNCS.PHASECHK.TRANS64.TRYWAIT P0, [R7+URZ], R4 ;  /* 0x00000004070075a7 */ /* 0x001064000800017f */
[----:B-1----:R-:W-:Y:S05]  /*8190*/  @!P0 NANOSLEEP.SYNCS 0x989680 ;  /* 0x009896800000895d */ /* 0x002fea0003900000 */
[----:B------:R-:W1:Y:S02]  /*81a0*/  @!P0 SYNCS.PHASECHK.TRANS64 P0, [R7+URZ], R4 ;  /* 0x00000004070085a7 */ /* 0x000e64000800007f */
[----:B-1----:R-:W-:Y:S05]  /*81b0*/  @!P0 BRA `(.L_x_145) ;  /* 0xfffffffc00f08947 */ /* 0x002fea000383ffff */
[----:B------:R-:W-:Y:S05]  /*81c0*/  BRA `(.L_x_210) ;  /* 0xffffffe000cc7947 */ /* 0x000fea000383ffff */
.L_x_146:
[----:B0-----:R0:W1:Y:S02]  /*81d0*/  SYNCS.PHASECHK.TRANS64.TRYWAIT P0, [R6+URZ], R3 ;  /* 0x00000003060075a7 */ /* 0x001064000800017f */
[----:B-1----:R-:W-:Y:S05]  /*81e0*/  @!P0 NANOSLEEP.SYNCS 0x989680 ;  /* 0x009896800000895d */ /* 0x002fea0003900000 */
[----:B------:R-:W1:Y:S02]  /*81f0*/  @!P0 SYNCS.PHASECHK.TRANS64 P0, [R6+URZ], R3 ;  /* 0x00000003060085a7 */ /* 0x000e64000800007f */
[----:B-1----:R-:W-:Y:S05]  /*8200*/  @!P0 BRA `(.L_x_146) ;  /* 0xfffffffc00f08947 */ /* 0x002fea000383ffff */
[----:B------:R-:W-:Y:S05]  /*8210*/  BRA `(.L_x_211) ;  /* 0xffffffe000dc7947 */ /* 0x000fea000383ffff */
.L_x_147:
[----:B0-----:R0:W1:Y:S02]  /*8220*/  SYNCS.PHASECHK.TRANS64.TRYWAIT P0, [R7+URZ], R4 ;  /* 0x00000004070075a7 */ /* 0x001064000800017f */
[----:B-1----:R-:W-:Y:S05]  /*8230*/  @!P0 NANOSLEEP.SYNCS 0x989680 ;  /* 0x009896800000895d */ /* 0x002fea0003900000 */
[----:B------:R-:W1:Y:S02]  /*8240*/  @!P0 SYNCS.PHASECHK.TRANS64 P0, [R7+URZ], R4 ;  /* 0x00000004070085a7 */ /* 0x000e64000800007f */
[----:B-1----:R-:W-:Y:S05]  /*8250*/  @!P0 BRA `(.L_x_147) ;  /* 0xfffffffc00f08947 */ /* 0x002fea000383ffff */
[----:B------:R-:W-:Y:S05]  /*8260*/  BRA `(.L_x_212) ;  /* 0xffffffe000ec7947 */ /* 0x000fea000383ffff */
.L_x_148:
[----:B0-----:R0:W1:Y:S02]  /*8270*/  SYNCS.PHASECHK.TRANS64.TRYWAIT P0, [R6+URZ], R3 ;  /* 0x00000003060075a7 */ /* 0x001064000800017f */
[----:B-1----:R-:W-:Y:S05]  /*8280*/  @!P0 NANOSLEEP.SYNCS 0x989680 ;  /* 0x009896800000895d */ /* 0x002fea0003900000 */
[----:B------:R-:W1:Y:S02]  /*8290*/  @!P0 SYNCS.PHASECHK.TRANS64 P0, [R6+URZ], R3 ;  /* 0x00000003060085a7 */ /* 0x000e64000800007f */
[----:B-1----:R-:W-:Y:S05]  /*82a0*/  @!P0 BRA `(.L_x_148) ;  /* 0xfffffffc00f08947 */ /* 0x002fea000383ffff */
[----:B------:R-:W-:Y:S05]  /*82b0*/  BRA `(.L_x_213) ;  /* 0xffffffe000fc7947 */ /* 0x000fea000383ffff */
.L_x_149:
[----:B0-----:R0:W1:Y:S02]  /*82c0*/  SYNCS.PHASECHK.TRANS64.TRYWAIT P0, [R7+URZ], R4 ;  /* 0x00000004070075a7 */ /* 0x001064000800017f */
[----:B-1----:R-:W-:Y:S05]  /*82d0*/  @!P0 NANOSLEEP.SYNCS 0x989680 ;  /* 0x009896800000895d */ /* 0x002fea0003900000 */
[----:B------:R-:W1:Y:S02]  /*82e0*/  @!P0 SYNCS.PHASECHK.TRANS64 P0, [R7+URZ], R4 ;  /* 0x00000004070085a7 */ /* 0x000e64000800007f */
[----:B-1----:R-:W-:Y:S05]  /*82f0*/  @!P0 BRA `(.L_x_149) ;  /* 0xfffffffc00f08947 */ /* 0x002fea000383ffff */
[----:B------:R-:W-:Y:S05]  /*8300*/  BRA `(.L_x_214) ;  /* 0xffffffe4000c7947 */ /* 0x000fea000383ffff */
.L_x_150:
[----:B0-----:R0:W1:Y:S02]  /*8310*/  SYNCS.PHASECHK.TRANS64.TRYWAIT P0, [R6+URZ], R3 ;  /* 0x00000003060075a7 */ /* 0x001064000800017f */
[----:B-1----:R-:W-:Y:S05]  /*8320*/  @!P0 NANOSLEEP.SYNCS 0x989680 ;  /* 0x009896800000895d */ /* 0x002fea0003900000 */
[----:B------:R-:W1:Y:S02]  /*8330*/  @!P0 SYNCS.PHASECHK.TRANS64 P0, [R6+URZ], R3 ;  /* 0x00000003060085a7 */ /* 0x000e64000800007f */
[----:B-1----:R-:W-:Y:S05]  /*8340*/  @!P0 BRA `(.L_x_150) ;  /* 0xfffffffc00f08947 */ /* 0x002fea000383ffff */
[----:B------:R-:W-:Y:S05]  /*8350*/  BRA `(.L_x_215) ;  /* 0xffffffe4001c7947 */ /* 0x000fea000383ffff */
.L_x_151:
[----:B0-----:R0:W1:Y:S02]  /*8360*/  SYNCS.PHASECHK.TRANS64.TRYWAIT P0, [R7+URZ], R4 ;  /* 0x00000004070075a7 */ /* 0x001064000800017f */
[----:B-1----:R-:W-:Y:S05]  /*8370*/  @!P0 NANOSLEEP.SYNCS 0x989680 ;  /* 0x009896800000895d */ /* 0x002fea0003900000 */
[----:B------:R-:W1:Y:S02]  /*8380*/  @!P0 SYNCS.PHASECHK.TRANS64 P0, [R7+URZ], R4 ;  /* 0x00000004070085a7 */ /* 0x000e64000800007f */
[----:B-1----:R-:W-:Y:S05]  /*8390*/  @!P0 BRA `(.L_x_151) ;  /* 0xfffffffc00f08947 */ /* 0x002fea000383ffff */
[----:B------:R-:W-:Y:S05]  /*83a0*/  BRA `(.L_x_216) ;  /* 0xffffffe4002c7947 */ /* 0x000fea000383ffff */
.L_x_152:
[----:B0-----:R0:W1:Y:S02]  /*83b0*/  SYNCS.PHASECHK.TRANS64.TRYWAIT P0, [R6+URZ], R3 ;  /* 0x00000003060075a7 */ /* 0x001064000800017f */
[----:B-1----:R-:W-:Y:S05]  /*83c0*/  @!P0 NANOSLEEP.SYNCS 0x989680 ;  /* 0x009896800000895d */ /* 0x002fea0003900000 */
[----:B------:R-:W1:Y:S02]  /*83d0*/  @!P0 SYNCS.PHASECHK.TRANS64 P0, [R6+URZ], R3 ;  /* 0x00000003060085a7 */ /* 0x000e64000800007f */
[----:B-1----:R-:W-:Y:S05]  /*83e0*/  @!P0 BRA `(.L_x_152) ;  /* 0xfffffffc00f08947 */ /* 0x002fea000383ffff */
[----:B------:R-:W-:Y:S05]  /*83f0*/  BRA `(.L_x_217) ;  /* 0xffffffe4003c7947 */ /* 0x000fea000383ffff */
.L_x_153:
[----:B0-----:R0:W1:Y:S02]  /*8400*/  SYNCS.PHASECHK.TRANS64.TRYWAIT P0, [R7+URZ], R4 ;  /* 0x00000004070075a7 */ /* 0x001064000800017f */
[----:B-1----:R-:W-:Y:S05]  /*8410*/  @!P0 NANOSLEEP.SYNCS 0x989680 ;  /* 0x009896800000895d */ /* 0x002fea0003900000 */
[----:B------:R-:W1:Y:S02]  /*8420*/  @!P0 SYNCS.PHASECHK.TRANS64 P0, [R7+URZ], R4 ;  /* 0x00000004070085a7 */ /* 0x000e64000800007f */
[----:B-1----:R-:W-:Y:S05]  /*8430*/  @!P0 BRA `(.L_x_153) ;  /* 0xfffffffc00f08947 */ /* 0x002fea000383ffff */
[----:B------:R-:W-:Y:S05]  /*8440*/  BRA `(.L_x_218) ;  /* 0xffffffe4004c7947 */ /* 0x000fea000383ffff */
.L_x_154:
[----:B0-----:R0:W1:Y:S02]  /*8450*/  SYNCS.PHASECHK.TRANS64.TRYWAIT P0, [R6+URZ], R3 ;  /* 0x00000003060075a7 */ /* 0x001064000800017f */
[----:B-1----:R-:W-:Y:S05]  /*8460*/  @!P0 NANOSLEEP.SYNCS 0x989680 ;  /* 0x009896800000895d */ /* 0x002fea0003900000 */
[----:B------:R-:W1:Y:S02]  /*8470*/  @!P0 SYNCS.PHASECHK.TRANS64 P0, [R6+URZ], R3 ;  /* 0x00000003060085a7 */ /* 0x000e64000800007f */
[----:B-1----:R-:W-:Y:S05]  /*8480*/  @!P0 BRA `(.L_x_154) ;  /* 0xfffffffc00f08947 */ /* 0x002fea000383ffff */
[----:B------:R-:W-:Y:S05]  /*8490*/  BRA `(.L_x_219) ;  /* 0xffffffe4005c7947 */ /* 0x000fea000383ffff */
.L_x_155:
[----:B0-----:R0:W1:Y:S02]  /*84a0*/  SYNCS.PHASECHK.TRANS64.TRYWAIT P0, [R7+URZ], R4 ;  /* 0x00000004070075a7 */ /* 0x001064000800017f */
[----:B-1----:R-:W-:Y:S05]  /*84b0*/  @!P0 NANOSLEEP.SYNCS 0x989680 ;  /* 0x009896800000895d */ /* 0x002fea0003900000 */
[----:B------:R-:W1:Y:S02]  /*84c0*/  @!P0 SYNCS.PHASECHK.TRANS64 P0, [R7+URZ], R4 ;  /* 0x00000004070085a7 */ /* 0x000e64000800007f */
[----:B-1----:R-:W-:Y:S05]  /*84d0*/  @!P0 BRA `(.L_x_155) ;  /* 0xfffffffc00f08947 */ /* 0x002fea000383ffff */
[----:B------:R-:W-:Y:S05]  /*84e0*/  BRA `(.L_x_220) ;  /* 0xffffffe4006c7947 */ /* 0x000fea000383ffff */
.L_x_156:
[----:B0-----:R0:W1:Y:S02]  /*84f0*/  SYNCS.PHASECHK.TRANS64.TRYWAIT P0, [R6+URZ], R3 ;  /* 0x00000003060075a7 */ /* 0x001064000800017f */
[----:B-1----:R-:W-:Y:S05]  /*8500*/  @!P0 NANOSLEEP.SYNCS 0x989680 ;  /* 0x009896800000895d */ /* 0x002fea0003900000 */
[----:B------:R-:W1:Y:S02]  /*8510*/  @!P0 SYNCS.PHASECHK.TRANS64 P0, [R6+URZ], R3 ;  /* 0x00000003060085a7 */ /* 0x000e64000800007f */
[----:B-1----:R-:W-:Y:S05]  /*8520*/  @!P0 BRA `(.L_x_156) ;  /* 0xfffffffc00f08947 */ /* 0x002fea000383ffff */
[----:B------:R-:W-:Y:S05]  /*8530*/  BRA `(.L_x_221) ;  /* 0xffffffe4007c7947 */ /* 0x000fea000383ffff */
.L_x_157:
[----:B0-----:R0:W1:Y:S02]  /*8540*/  SYNCS.PHASECHK.TRANS64.TRYWAIT P0, [R7+URZ], R4 ;  /* 0x00000004070075a7 */ /* 0x001064000800017f */
[----:B-1----:R-:W-:Y:S05]  /*8550*/  @!P0 NANOSLEEP.SYNCS 0x989680 ;  /* 0x009896800000895d */ /* 0x002fea0003900000 */
[----:B------:R-:W1:Y:S02]  /*8560*/  @!P0 SYNCS.PHASECHK.TRANS64 P0, [R7+URZ], R4 ;  /* 0x00000004070085a7 */ /* 0x000e64000800007f */
[----:B-1----:R-:W-:Y:S05]  /*8570*/  @!P0 BRA `(.L_x_157) ;  /* 0xfffffffc00f08947 */ /* 0x002fea000383ffff */
[----:B------:R-:W-:Y:S05]  /*8580*/  BRA `(.L_x_222) ;  /* 0xffffffe4008c7947 */ /* 0x000fea000383ffff */
.L_x_158:
[----:B0-----:R0:W1:Y:S02]  /*8590*/  SYNCS.PHASECHK.TRANS64.TRYWAIT P0, [R6+URZ], R3 ;  /* 0x00000003060075a7 */ /* 0x001064000800017f */
[----:B-1----:R-:W-:Y:S05]  /*85a0*/  @!P0 NANOSLEEP.SYNCS 0x989680 ;  /* 0x009896800000895d */ /* 0x002fea0003900000 */
[----:B------:R-:W1:Y:S02]  /*85b0*/  @!P0 SYNCS.PHASECHK.TRANS64 P0, [R6+URZ], R3 ;  /* 0x00000003060085a7 */ /* 0x000e64000800007f */
[----:B-1----:R-:W-:Y:S05]  /*85c0*/  @!P0 BRA `(.L_x_158) ;  /* 0xfffffffc00f08947 */ /* 0x002fea000383ffff */
[----:B------:R-:W-:Y:S05]  /*85d0*/  BRA `(.L_x_223) ;  /* 0xffffffe4009c7947 */ /* 0x000fea000383ffff */
.L_x_159:
[----:B0-----:R0:W1:Y:S02]  /*85e0*/  SYNCS.PHASECHK.TRANS64.TRYWAIT P0, [R7+URZ], R4 ;  /* 0x00000004070075a7 */ /* 0x001064000800017f */
[----:B-1----:R-:W-:Y:S05]  /*85f0*/  @!P0 NANOSLEEP.SYNCS 0x989680 ;  /* 0x009896800000895d */ /* 0x002fea0003900000 */
[----:B------:R-:W1:Y:S02]  /*8600*/  @!P0 SYNCS.PHASECHK.TRANS64 P0, [R7+URZ], R4 ;  /* 0x00000004070085a7 */ /* 0x000e64000800007f */
[----:B-1----:R-:W-:Y:S05]  /*8610*/  @!P0 BRA `(.L_x_159) ;  /* 0xfffffffc00f08947 */ /* 0x002fea000383ffff */
[----:B------:R-:W-:Y:S05]  /*8620*/  BRA `(.L_x_224) ;  /* 0xffffffe400ac7947 */ /* 0x000fea000383ffff */
.L_x_160:
[----:B0-----:R0:W1:Y:S02]  /*8630*/  SYNCS.PHASECHK.TRANS64.TRYWAIT P0, [R6+URZ], R3 ;  /* 0x00000003060075a7 */ /* 0x001064000800017f */
[----:B-1----:R-:W-:Y:S05]  /*8640*/  @!P0 NANOSLEEP.SYNCS 0x989680 ;  /* 0x009896800000895d */ /* 0x002fea0003900000 */
[----:B------:R-:W1:Y:S02]  /*8650*/  @!P0 SYNCS.PHASECHK.TRANS64 P0, [R6+URZ], R3 ;  /* 0x00000003060085a7 */ /* 0x000e64000800007f */
[----:B-1----:R-:W-:Y:S05]  /*8660*/  @!P0 BRA `(.L_x_160) ;  /* 0xfffffffc00f08947 */ /* 0x002fea000383ffff */
[----:B------:R-:W-:Y:S05]  /*8670*/  BRA `(.L_x_225) ;  /* 0xffffffe400bc7947 */ /* 0x000fea000383ffff */
.L_x_161:
[----:B0-----:R0:W1:Y:S02]  /*8680*/  SYNCS.PHASECHK.TRANS64.TRYWAIT P0, [R7+URZ], R4 ;  /* 0x00000004070075a7 */ /* 0x001064000800017f */
[----:B-1----:R-:W-:Y:S05]  /*8690*/  @!P0 NANOSLEEP.SYNCS 0x989680 ;  /* 0x009896800000895d */ /* 0x002fea0003900000 */
[----:B------:R-:W1:Y:S02]  /*86a0*/  @!P0 SYNCS.PHASECHK.TRANS64 P0, [R7+URZ], R4 ;  /* 0x00000004070085a7 */ /* 0x000e64000800007f */
[----:B-1----:R-:W-:Y:S05]  /*86b0*/  @!P0 BRA `(.L_x_161) ;  /* 0xfffffffc00f08947 */ /* 0x002fea000383ffff */
[----:B------:R-:W-:Y:S05]  /*86c0*/  BRA `(.L_x_226) ;  /* 0xffffffe400cc7947 */ /* 0x000fea000383ffff */
.L_x_162:
[----:B0-----:R0:W1:Y:S02]  /*86d0*/  SYNCS.PHASECHK.TRANS64.TRYWAIT P0, [R6+URZ], R3 ;  /* 0x00000003060075a7 */ /* 0x001064000800017f */
[----:B-1----:R-:W-:Y:S05]  /*86e0*/  @!P0 NANOSLEEP.SYNCS 0x989680 ;  /* 0x009896800000895d */ /* 0x002fea0003900000 */
[----:B------:R-:W1:Y:S02]  /*86f0*/  @!P0 SYNCS.PHASECHK.TRANS64 P0, [R6+URZ], R3 ;  /* 0x00000003060085a7 */ /* 0x000e64000800007f */
[----:B-1----:R-:W-:Y:S05]  /*8700*/  @!P0 BRA `(.L_x_162) ;  /* 0xfffffffc00f08947 */ /* 0x002fea000383ffff */
[----:B------:R-:W-:Y:S05]  /*8710*/  BRA `(.L_x_227) ;  /* 0xffffffe400dc7947 */ /* 0x000fea000383ffff */
.L_x_163:
[----:B0-----:R0:W1:Y:S02]  /*8720*/  SYNCS.PHASECHK.TRANS64.TRYWAIT P0, [R7+URZ], R4 ;  /* 0x00000004070075a7 */ /* 0x001064000800017f */
[----:B-1----:R-:W-:Y:S05]  /*8730*/  @!P0 NANOSLEEP.SYNCS 0x989680 ;  /* 0x009896800000895d */ /* 0x002fea0003900000 */
[----:B------:R-:W1:Y:S02]  /*8740*/  @!P0 SYNCS.PHASECHK.TRANS64 P0, [R7+URZ], R4 ;  /* 0x00000004070085a7 */ /* 0x000e64000800007f */
[----:B-1----:R-:W-:Y:S05]  /*8750*/  @!P0 BRA `(.L_x_163) ;  /* 0xfffffffc00f08947 */ /* 0x002fea000383ffff */
[----:B------:R-:W-:Y:S05]  /*8760*/  BRA `(.L_x_228) ;  /* 0xffffffe400ec7947 */ /* 0x000fea000383ffff */
.L_x_164:
[----:B0-----:R0:W1:Y:S02]  /*8770*/  SYNCS.PHASECHK.TRANS64.TRYWAIT P0, [R6+URZ], R3 ;  /* 0x00000003060075a7 */ /* 0x001064000800017f */
[----:B-1----:R-:W-:Y:S05]  /*8780*/  @!P0 NANOSLEEP.SYNCS 0x989680 ;  /* 0x009896800000895d */ /* 0x002fea0003900000 */
[----:B------:R-:W1:Y:S02]  /*8790*/  @!P0 SYNCS.PHASECHK.TRANS64 P0, [R6+URZ], R3 ;  /* 0x00000003060085a7 */ /* 0x000e64000800007f */
[----:B-1----:R-:W-:Y:S05]  /*87a0*/  @!P0 BRA `(.L_x_164) ;  /* 0xfffffffc00f08947 */ /* 0x002fea000383ffff */
[----:B------:R-:W-:Y:S05]  /*87b0*/  BRA `(.L_x_229) ;  /* 0xffffffe400fc7947 */ /* 0x000fea000383ffff */
.L_x_165:
[----:B0-----:R0:W1:Y:S02]  /*87c0*/  SYNCS.PHASECHK.TRANS64.TRYWAIT P0, [R7+URZ], R4 ;  /* 0x00000004070075a7 */ /* 0x001064000800017f */
[----:B-1----:R-:W-:Y:S05]  /*87d0*/  @!P0 NANOSLEEP.SYNCS 0x989680 ;  /* 0x009896800000895d */ /* 0x002fea0003900000 */
[----:B------:R-:W1:Y:S02]  /*87e0*/  @!P0 SYNCS.PHASECHK.TRANS64 P0, [R7+URZ], R4 ;  /* 0x00000004070085a7 */ /* 0x000e64000800007f */
[----:B-1----:R-:W-:Y:S05]  /*87f0*/  @!P0 BRA `(.L_x_165) ;  /* 0xfffffffc00f08947 */ /* 0x002fea000383ffff */
[----:B------:R-:W-:Y:S05]  /*8800*/  BRA `(.L_x_230) ;  /* 0xffffffe8000c7947 */ /* 0x000fea000383ffff */
.L_x_166:
[----:B0-----:R0:W1:Y:S02]  /*8810*/  SYNCS.PHASECHK.TRANS64.TRYWAIT P0, [R6+URZ], R3 ;  /* 0x00000003060075a7 */ /* 0x001064000800017f */
[----:B-1----:R-:W-:Y:S05]  /*8820*/  @!P0 NANOSLEEP.SYNCS 0x989680 ;  /* 0x009896800000895d */ /* 0x002fea0003900000 */
[----:B------:R-:W1:Y:S02]  /*8830*/  @!P0 SYNCS.PHASECHK.TRANS64 P0, [R6+URZ], R3 ;  /* 0x00000003060085a7 */ /* 0x000e64000800007f */
[----:B-1----:R-:W-:Y:S05]  /*8840*/  @!P0 BRA `(.L_x_166) ;  /* 0xfffffffc00f08947 */ /* 0x002fea000383ffff */
[----:B------:R-:W-:Y:S05]  /*8850*/  BRA `(.L_x_231) ;  /* 0xffffffe8001c7947 */ /* 0x000fea000383ffff */
.L_x_167:
[----:B0-----:R0:W1:Y:S02]  /*8860*/  SYNCS.PHASECHK.TRANS64.TRYWAIT P0, [R7+URZ], R4 ;  /* 0x00000004070075a7 */ /* 0x001064000800017f */
[----:B-1----:R-:W-:Y:S05]  /*8870*/  @!P0 NANOSLEEP.SYNCS 0x989680 ;  /* 0x009896800000895d */ /* 0x002fea0003900000 */
[----:B------:R-:W1:Y:S02]  /*8880*/  @!P0 SYNCS.PHASECHK.TRANS64 P0, [R7+URZ], R4 ;  /* 0x00000004070085a7 */ /* 0x000e64000800007f */
[----:B-1----:R-:W-:Y:S05]  /*8890*/  @!P0 BRA `(.L_x_167) ;  /* 0xfffffffc00f08947 */ /* 0x002fea000383ffff */
[----:B------:R-:W-:Y:S05]  /*88a0*/  BRA `(.L_x_232) ;  /* 0xffffffe8002c7947 */ /* 0x000fea000383ffff */
.L_x_168:
[----:B0-----:R0:W1:Y:S02]  /*88b0*/  SYNCS.PHASECHK.TRANS64.TRYWAIT P0, [R6+URZ], R3 ;  /* 0x00000003060075a7 */ /* 0x001064000800017f */
[----:B-1----:R-:W-:Y:S05]  /*88c0*/  @!P0 NANOSLEEP.SYNCS 0x989680 ;  /* 0x009896800000895d */ /* 0x002fea0003900000 */
[----:B------:R-:W1:Y:S02]  /*88d0*/  @!P0 SYNCS.PHASECHK.TRANS64 P0, [R6+URZ], R3 ;  /* 0x00000003060085a7 */ /* 0x000e64000800007f */
[----:B-1----:R-:W-:Y:S05]  /*88e0*/  @!P0 BRA `(.L_x_168) ;  /* 0xfffffffc00f08947 */ /* 0x002fea000383ffff */
[----:B------:R-:W-:Y:S05]  /*88f0*/  BRA `(.L_x_233) ;  /* 0xffffffe8003c7947 */ /* 0x000fea000383ffff */
.L_x_169:
[----:B0-----:R0:W1:Y:S02]  /*8900*/  SYNCS.PHASECHK.TRANS64.TRYWAIT P0, [R7+URZ], R4 ;  /* 0x00000004070075a7 */ /* 0x001064000800017f */
[----:B-1----:R-:W-:Y:S05]  /*8910*/  @!P0 NANOSLEEP.SYNCS 0x989680 ;  /* 0x009896800000895d */ /* 0x002fea0003900000 */
[----:B------:R-:W1:Y:S02]  /*8920*/  @!P0 SYNCS.PHASECHK.TRANS64 P0, [R7+URZ], R4 ;  /* 0x00000004070085a7 */ /* 0x000e64000800007f */
[----:B-1----:R-:W-:Y:S05]  /*8930*/  @!P0 BRA `(.L_x_169) ;  /* 0xfffffffc00f08947 */ /* 0x002fea000383ffff */
[----:B------:R-:W-:Y:S05]  /*8940*/  BRA `(.L_x_234) ;  /* 0xffffffe8004c7947 */ /* 0x000fea000383ffff */
.L_x_170:
[----:B0-----:R0:W1:Y:S02]  /*8950*/  SYNCS.PHASECHK.TRANS64.TRYWAIT P0, [R6+URZ], R3 ;  /* 0x00000003060075a7 */ /* 0x001064000800017f */
[----:B-1----:R-:W-:Y:S05]  /*8960*/  @!P0 NANOSLEEP.SYNCS 0x989680 ;  /* 0x009896800000895d */ /* 0x002fea0003900000 */
[----:B------:R-:W1:Y:S02]  /*8970*/  @!P0 SYNCS.PHASECHK.TRANS64 P0, [R6+URZ], R3 ;  /* 0x00000003060085a7 */ /* 0x000e64000800007f */
[----:B-1----:R-:W-:Y:S05]  /*8980*/  @!P0 BRA `(.L_x_170) ;  /* 0xfffffffc00f08947 */ /* 0x002fea000383ffff */
[----:B------:R-:W-:Y:S05]  /*8990*/  BRA `(.L_x_235) ;  /* 0xffffffe8005c7947 */ /* 0x000fea000383ffff */
.L_x_171:
[----:B0-----:R0:W1:Y:S02]  /*89a0*/  SYNCS.PHASECHK.TRANS64.TRYWAIT P0, [R7+URZ], R4 ;  /* 0x00000004070075a7 */ /* 0x001064000800017f */
[----:B-1----:R-:W-:Y:S05]  /*89b0*/  @!P0 NANOSLEEP.SYNCS 0x989680 ;  /* 0x009896800000895d */ /* 0x002fea0003900000 */
[----:B------:R-:W1:Y:S02]  /*89c0*/  @!P0 SYNCS.PHASECHK.TRANS64 P0, [R7+URZ], R4 ;  /* 0x00000004070085a7 */ /* 0x000e64000800007f */
[----:B-1----:R-:W-:Y:S05]  /*89d0*/  @!P0 BRA `(.L_x_171) ;  /* 0xfffffffc00f08947 */ /* 0x002fea000383ffff */
[----:B------:R-:W-:Y:S05]  /*89e0*/  BRA `(.L_x_236) ;  /* 0xffffffe8006c7947 */ /* 0x000fea000383ffff */
.L_x_172:
[----:B0-----:R0:W1:Y:S02]  /*89f0*/  SYNCS.PHASECHK.TRANS64.TRYWAIT P0, [R6+URZ], R3 ;  /* 0x00000003060075a7 */ /* 0x001064000800017f */
[----:B-1----:R-:W-:Y:S05]  /*8a00*/  @!P0 NANOSLEEP.SYNCS 0x989680 ;  /* 0x009896800000895d */ /* 0x002fea0003900000 */
[----:B------:R-:W1:Y:S02]  /*8a10*/  @!P0 SYNCS.PHASECHK.TRANS64 P0, [R6+URZ], R3 ;  /* 0x00000003060085a7 */ /* 0x000e64000800007f */
[----:B-1----:R-:W-:Y:S05]  /*8a20*/  @!P0 BRA `(.L_x_172) ;  /* 0xfffffffc00f08947 */ /* 0x002fea000383ffff */
[----:B------:R-:W-:Y:S05]  /*8a30*/  BRA `(.L_x_237) ;  /* 0xffffffe8007c7947 */ /* 0x000fea000383ffff */
.L_x_173:
[----:B0-----:R0:W1:Y:S02]  /*8a40*/  SYNCS.PHASECHK.TRANS64.TRYWAIT P0, [R7+URZ], R4 ;  /* 0x00000004070075a7 */ /* 0x001064000800017f */
[----:B-1----:R-:W-:Y:S05]  /*8a50*/  @!P0 NANOSLEEP.SYNCS 0x989680 ;  /* 0x009896800000895d */ /* 0x002fea0003900000 */
[----:B------:R-:W1:Y:S02]  /*8a60*/  @!P0 SYNCS.PHASECHK.TRANS64 P0, [R7+URZ], R4 ;  /* 0x00000004070085a7 */ /* 0x000e64000800007f */
[----:B-1----:R-:W-:Y:S05]  /*8a70*/  @!P0 BRA `(.L_x_173) ;  /* 0xfffffffc00f08947 */ /* 0x002fea000383ffff */
[----:B------:R-:W-:Y:S05]  /*8a80*/  BRA `(.L_x_238) ;  /* 0xffffffe8008c7947 */ /* 0x000fea000383ffff */
.L_x_174:
[----:B0-----:R0:W1:Y:S02]  /*8a90*/  SYNCS.PHASECHK.TRANS64.TRYWAIT P0, [R6+URZ], R3 ;  /* 0x00000003060075a7 */ /* 0x001064000800017f */
[----:B-1----:R-:W-:Y:S05]  /*8aa0*/  @!P0 NANOSLEEP.SYNCS 0x989680 ;  /* 0x009896800000895d */ /* 0x002fea0003900000 */
[----:B------:R-:W1:Y:S02]  /*8ab0*/  @!P0 SYNCS.PHASECHK.TRANS64 P0, [R6+URZ], R3 ;  /* 0x00000003060085a7 */ /* 0x000e64000800007f */
[----:B-1----:R-:W-:Y:S05]  /*8ac0*/  @!P0 BRA `(.L_x_174) ;  /* 0xfffffffc00f08947 */ /* 0x002fea000383ffff */
[----:B------:R-:W-:Y:S05]  /*8ad0*/  BRA `(.L_x_239) ;  /* 0xffffffe8009c7947 */ /* 0x000fea000383ffff */
.L_x_175:
[----:B0-----:R0:W1:Y:S02]  /*8ae0*/  SYNCS.PHASECHK.TRANS64.TRYWAIT P0, [R7+URZ], R4 ;  /* 0x00000004070075a7 */ /* 0x001064000800017f */
[----:B-1----:R-:W-:Y:S05]  /*8af0*/  @!P0 NANOSLEEP.SYNCS 0x989680 ;  /* 0x009896800000895d */ /* 0x002fea0003900000 */
[----:B------:R-:W1:Y:S02]  /*8b00*/  @!P0 SYNCS.PHASECHK.TRANS64 P0, [R7+URZ], R4 ;  /* 0x00000004070085a7 */ /* 0x000e64000800007f */
[----:B-1----:R-:W-:Y:S05]  /*8b10*/  @!P0 BRA `(.L_x_175) ;  /* 0xfffffffc00f08947 */ /* 0x002fea000383ffff */
[----:B------:R-:W-:Y:S05]  /*8b20*/  BRA `(.L_x_240) ;  /* 0xffffffe800ac7947 */ /* 0x000fea000383ffff */
.L_x_176:
[----:B0-----:R0:W1:Y:S02]  /*8b30*/  SYNCS.PHASECHK.TRANS64.TRYWAIT P0, [R6+URZ], R3 ;  /* 0x00000003060075a7 */ /* 0x001064000800017f */
[----:B-1----:R-:W-:Y:S05]  /*8b40*/  @!P0 NANOSLEEP.SYNCS 0x989680 ;  /* 0x009896800000895d */ /* 0x002fea0003900000 */
[----:B------:R-:W1:Y:S02]  /*8b50*/  @!P0 SYNCS.PHASECHK.TRANS64 P0, [R6+URZ], R3 ;  /* 0x00000003060085a7 */ /* 0x000e64000800007f */
[----:B-1----:R-:W-:Y:S05]  /*8b60*/  @!P0 BRA `(.L_x_176) ;  /* 0xfffffffc00f08947 */ /* 0x002fea000383ffff */
[----:B------:R-:W-:Y:S05]  /*8b70*/  BRA `(.L_x_241) ;  /* 0xffffffe800bc7947 */ /* 0x000fea000383ffff */
.L_x_177:
[----:B0-----:R0:W1:Y:S02]  /*8b80*/  SYNCS.PHASECHK.TRANS64.TRYWAIT P0, [R7+URZ], R4 ;  /* 0x00000004070075a7 */ /* 0x001064000800017f */
[----:B-1----:R-:W-:Y:S05]  /*8b90*/  @!P0 NANOSLEEP.SYNCS 0x989680 ;  /* 0x009896800000895d */ /* 0x002fea0003900000 */
[----:B------:R-:W1:Y:S02]  /*8ba0*/  @!P0 SYNCS.PHASECHK.TRANS64 P0, [R7+URZ], R4 ;  /* 0x00000004070085a7 */ /* 0x000e64000800007f */
[----:B-1----:R-:W-:Y:S05]  /*8bb0*/  @!P0 BRA `(.L_x_177) ;  /* 0xfffffffc00f08947 */ /* 0x002fea000383ffff */
[----:B------:R-:W-:Y:S05]  /*8bc0*/  BRA `(.L_x_242) ;  /* 0xffffffe800cc7947 */ /* 0x000fea000383ffff */
.L_x_178:
[----:B0-----:R0:W1:Y:S02]  /*8bd0*/  SYNCS.PHASECHK.TRANS64.TRYWAIT P0, [R6+URZ], R3 ;  /* 0x00000003060075a7 */ /* 0x001064000800017f */
[----:B-1----:R-:W-:Y:S05]  /*8be0*/  @!P0 NANOSLEEP.SYNCS 0x989680 ;  /* 0x009896800000895d */ /* 0x002fea0003900000 */
[----:B------:R-:W1:Y:S02]  /*8bf0*/  @!P0 SYNCS.PHASECHK.TRANS64 P0, [R6+URZ], R3 ;  /* 0x00000003060085a7 */ /* 0x000e64000800007f */
[----:B-1----:R-:W-:Y:S05]  /*8c00*/  @!P0 BRA `(.L_x_178) ;  /* 0xfffffffc00f08947 */ /* 0x002fea000383ffff */
[----:B------:R-:W-:Y:S05]  /*8c10*/  BRA `(.L_x_243) ;  /* 0xffffffe800dc7947 */ /* 0x000fea000383ffff */
.L_x_179:
[----:B-1----:R1:W2:Y:S02]  /*8c20*/  SYNCS.PHASECHK.TRANS64.TRYWAIT P0, [R7+URZ], R4 ;  /* 0x00000004070075a7 */ /* 0x0022a4000800017f */
[----:B--2---:R-:W-:Y:S05]  /*8c30*/  @!P0 NANOSLEEP.SYNCS 0x989680 ;  /* 0x009896800000895d */ /* 0x004fea0003900000 */
[----:B------:R-:W2:Y:S02]  /*8c40*/  @!P0 SYNCS.PHASECHK.TRANS64 P0, [R7+URZ], R4 ;  /* 0x00000004070085a7 */ /* 0x000ea4000800007f */
[----:B--2---:R-:W-:Y:S05]  /*8c50*/  @!P0 BRA `(.L_x_179) ;  /* 0xfffffffc00f08947 */ /* 0x004fea000383ffff */
[----:B------:R-:W-:Y:S05]  /*8c60*/  BRA `(.L_x_244) ;  /* 0xffffffe800e47947 */ /* 0x000fea000383ffff */
.L_x_245:
[----:B------:R-:W-:-:S00]  /*8c70*/  BRA `(.L_x_245) ;  /* 0xfffffffc00fc7947 */ /* 0x000fc0000383ffff */
[----:B------:R-:W-:-:S00]  /*8c80*/  NOP ;  /* 0x0000000000007918 */ /* 0x000fc00000000000 */
[----:B------:R-:W-:-:S00]  /*8c90*/  NOP ;  /* 0x0000000000007918 */ /* 0x000fc00000000000 */
[----:B------:R-:W-:-:S00]  /*8ca0*/  NOP ;  /* 0x0000000000007918 */ /* 0x000fc00000000000 */
[----:B------:R-:W-:-:S00]  /*8cb0*/  NOP ;  /* 0x0000000000007918 */ /* 0x000fc00000000000 */
[----:B------:R-:W-:-:S00]  /*8cc0*/  NOP ;  /* 0x0000000000007918 */ /* 0x000fc00000000000 */
[----:B------:R-:W-:-:S00]  /*8cd0*/  NOP ;  /* 0x0000000000007918 */ /* 0x000fc00000000000 */
[----:B------:R-:W-:-:S00]  /*8ce0*/  NOP ;  /* 0x0000000000007918 */ /* 0x000fc00000000000 */
[----:B------:R-:W-:-:S00]  /*8cf0*/  NOP ;  /* 0x0000000000007918 */ /* 0x000fc00000000000 */
.L_x_246:


//--------------------- .nv.global.init           --------------------------
	.section	.nv.global.init,"aw",@progbits
.nv.global.init:
	.type		$str$22,@object
	.size		$str$22,($str$23 - $str$22)
$str$22:
        /*0000*/ 	.byte	0x6b, 0x5f, 0x74, 0x69, 0x6c, 0x65, 0x5f, 0x63, 0x6f, 0x75, 0x6e, 0x74, 0x20, 0x3e, 0x3d, 0x20
        /*0010*/ 	.byte	0x31, 0x00
	.type		$str$23,@object
	.size		$str$23,(__unnamed_1 - $str$23)
$str$23:
        /*0012*/ 	.byte	0x2f, 0x74, 0x6d, 0x70, 0x2f, 0x63, 0x75, 0x74, 0x6c, 0x61, 0x73, 0x73, 0x5f, 0x73, 0x77, 0x65
        /*0022*/ 	.byte	0x65, 0x70, 0x5f, 0x73, 0x72, 0x63, 0x2f, 0x69, 0x6e, 0x63, 0x6c, 0x75, 0x64, 0x65, 0x2f, 0x63
        /*0032*/ 	.byte	0x75, 0x74, 0x6c, 0x61, 0x73, 0x73, 0x2f, 0x67, 0x65, 0x6d, 0x6d, 0x2f, 0x63, 0x6f, 0x6c, 0x6c
        /*0042*/ 	.byte	0x65, 0x63, 0x74, 0x69, 0x76, 0x65, 0x2f, 0x73, 0x6d, 0x39, 0x30, 0x5f, 0x6d, 0x6d, 0x61, 0x5f
        /*0052*/ 	.byte	0x74, 0x6d, 0x61, 0x5f, 0x67, 0x6d, 0x6d, 0x61, 0x5f, 0x73, 0x73, 0x5f, 0x77, 0x61, 0x72, 0x70
        /*0062*/ 	.byte	0x73, 0x70, 0x65, 0x63, 0x69, 0x61, 0x6c, 0x69, 0x7a, 0x65, 0x64, 0x2e, 0x68, 0x70, 0x70, 0x00
	.type		__unnamed_1,@object
	.size		__unnamed_1,(.L_0 - __unnamed_1)
__unnamed_1:
        /*0072*/ 	.byte	0x76, 0x6f, 0x69, 0x64, 0x20, 0x63, 0x75, 0x74, 0x6c, 0x61, 0x73, 0x73, 0x3a, 0x3a, 0x67, 0x65
        /* <DEDUP_REMOVED lines=172> */
        /*0b42*/ 	.byte	0x65, 0x3a, 0x3a, 0x69, 0x64, 0x65, 0x6e, 0x74, 0x69, 0x74, 0x79, 0x5d, 0x00
.L_0:


//--------------------- .nv.shared._ZN7cutlass13device_kernelINS_4gemm6kernel13GemmUniversalIN4cute5tupleIJiiiiEEENS1_10collective13CollectiveMmaINS1_34MainloopSm90TmaGmmaWarpSpecializedILi56ENS5_IJNS4_1CILi2EEESB_NSA_ILi1EEEEEENS1_32KernelTmaWarpSpecializedPingpongEEENS5_IJNSA_ILi64EEESG_NSA_ILi32EEEEEEaNS5_IJlSC_lEEEaSJ_NS4_8TiledMMAINS4_8MMA_AtomIJNS4_4SM904GMMA26MMA_64x64x32_S32S8S8_SS_TNEEEENS4_6LayoutINS5_IJSC_SC_SC_EEENS5_IJNSA_ILi0EEESS_SS_EEEEENS5_IJNS4_10UnderscoreESV_SV_EEEEENS4_23SM90_TMA_LOAD_MULTICASTENS4_14ComposedLayoutINS4_7SwizzleILi1ELi4ELi3EEENS4_18smem_ptr_flag_bitsILi8EEENSQ_INS5_IJNSA_ILi8EEESH_EEENS5_IJSH_SC_EEEEEEEvNS4_8identityESY_S18_vS19_EENS_8epilogue10collective6detail29Sm90TmaWarpSpecializedAdapterINS1C_15DefaultEpilogueIaSJ_SJ_NS1B_6thread17LinearCombinationIaLi1EiiLNS1G_9ScaleType4KindE0ELNS_15FloatRoundStyleE2EaEENS1_15EpilogueDefaultEEEEEvvEEEEvNT_6ParamsE --------------------------
	.section	.nv.shared._ZN7cutlass13device_kernelINS_4gemm6kernel13GemmUniversalIN4cute5tupleIJiiiiEEENS1_10collective13CollectiveMmaINS1_34MainloopSm90TmaGmmaWarpSpecializedILi56ENS5_IJNS4_1CILi2EEESB_NSA_ILi1EEEEEENS1_32KernelTmaWarpSpecializedPingpongEEENS5_IJNSA_ILi64EEESG_NSA_ILi32EEEEEEaNS5_IJlSC_lEEEaSJ_NS4_8TiledMMAINS4_8MMA_AtomIJNS4_4SM904GMMA26MMA_64x64x32_S32S8S8_SS_TNEEEENS4_6LayoutINS5_IJSC_SC_SC_EEENS5_IJNSA_ILi0EEESS_SS_EEEEENS5_IJNS4_10UnderscoreESV_SV_EEEEENS4_23SM90_TMA_LOAD_MULTICASTENS4_14ComposedLayoutINS4_7SwizzleILi1ELi4ELi3EEENS4_18smem_ptr_flag_bitsILi8EEENSQ_INS5_IJNSA_ILi8EEESH_EEENS5_IJSH_SC_EEEEEEEvNS4_8identityESY_S18_vS19_EENS_8epilogue10collective6detail29Sm90TmaWarpSpecializedAdapterINS1C_15DefaultEpilogueIaSJ_SJ_NS1B_6thread17LinearCombinationIaLi1EiiLNS1G_9ScaleType4KindE0ELNS_15FloatRoundStyleE2EaEENS1_15EpilogueDefaultEEEEEvvEEEEvNT_6ParamsE,"aw",@nobits
	.sectionflags	@""
	.align	16
	.zero		1024


//--------------------- .nv.shared.reserved.0     --------------------------
	.section	.nv.shared.reserved.0,"aw",@nobits
	.weak		__nv_reservedSMEM_offset_0_alias
	.size		__nv_reservedSMEM_offset_0_alias, 0, 0
	.other		__nv_reservedSMEM_offset_0_alias,@"STO_CUDA_RESERVED_SHARED STV_DEFAULT"
__nv_reservedSMEM_offset_0_alias:
	.zero		0


//--------------------- .nv.global                --------------------------
	.section	.nv.global,"aw",@nobits
.nv.global:
	.type		_ZN40_INTERNAL_aadc0f47_4_k_cu_a4344f79_303064cute1_E,@object
	.size		_ZN40_INTERNAL_aadc0f47_4_k_cu_a4344f79_303064cute1_E,(_ZN40_INTERNAL_aadc0f47_4_k_cu_a4344f79_303064cuda3std3__45__cpo6cbeginE - _ZN40_INTERNAL_aadc0f47_4_k_cu_a4344f79_303064cute1_E)
_ZN40_INTERNAL_aadc0f47_4_k_cu_a4344f79_303064cute1_E:
	.zero		1
	.type		_ZN40_INTERNAL_aadc0f47_4_k_cu_a4344f79_303064cuda3std3__45__cpo6cbeginE,@object
	.size		_ZN40_INTERNAL_aadc0f47_4_k_cu_a4344f79_303064cuda3std3__45__cpo6cbeginE,(_ZN40_INTERNAL_aadc0f47_4_k_cu_a4344f79_303064cuda3std3__48in_placeE - _ZN40_INTERNAL_aadc0f47_4_k_cu_a4344f79_303064cuda3std3__45__cpo6cbeginE)
_ZN40_INTERNAL_aadc0f47_4_k_cu_a4344f79_303064cuda3std3__45__cpo6cbeginE:
	.zero		1
	.type		_ZN40_INTERNAL_aadc0f47_4_k_cu_a4344f79_303064cuda3std3__48in_placeE,@object
	.size		_ZN40_INTERNAL_aadc0f47_4_k_cu_a4344f79_303064cuda3std3__48in_placeE,(_ZN40_INTERNAL_aadc0f47_4_k_cu_a4344f79_303064cuda3std6ranges3__45__cpo9iter_moveE - _ZN40_INTERNAL_aadc0f47_4_k_cu_a4344f79_303064cuda3std3__48in_placeE)
_ZN40_INTERNAL_aadc0f47_4_k_cu_a4344f79_303064cuda3std3__48in_placeE:
	.zero		1
	.type		_ZN40_INTERNAL_aadc0f47_4_k_cu_a4344f79_303064cuda3std6ranges3__45__cpo9iter_moveE,@object
	.size		_ZN40_INTERNAL_aadc0f47_4_k_cu_a4344f79_303064cuda3std6ranges3__45__cpo9iter_moveE,(_ZN40_INTERNAL_aadc0f47_4_k_cu_a4344f79_303064cuda3std3__45__cpo5beginE - _ZN40_INTERNAL_aadc0f47_4_k_cu_a4344f79_303064cuda3std6ranges3__45__cpo9iter_moveE)
_ZN40_INTERNAL_aadc0f47_4_k_cu_a4344f79_303064cuda3std6ranges3__45__cpo9iter_moveE:
	.zero		1
	.type		_ZN40_INTERNAL_aadc0f47_4_k_cu_a4344f79_303064cuda3std3__45__cpo5beginE,@object
	.size		_ZN40_INTERNAL_aadc0f47_4_k_cu_a4344f79_303064cuda3std3__45__cpo5beginE,(_ZN40_INTERNAL_aadc0f47_4_k_cu_a4344f79_303064cuda3std3__442_GLOBAL__N__aadc0f47_4_k_cu_a4344f79_303066ignoreE - _ZN40_INTERNAL_aadc0f47_4_k_cu_a4344f79_303064cuda3std3__45__cpo5beginE)
_ZN40_INTERNAL_aadc0f47_4_k_cu_a4344f79_303064cuda3std3__45__cpo5beginE:
	.zero		1
	.type		_ZN40_INTERNAL_aadc0f47_4_k_cu_a4344f79_303064cuda3std3__442_GLOBAL__N__aadc0f47_4_k_cu_a4344f79_303066ignoreE,@object
	.size		_ZN40_INTERNAL_aadc0f47_4_k_cu_a4344f79_303064cuda3std3__442_GLOBAL__N__aadc0f47_4_k_cu_a4344f79_303066ignoreE,(_ZN40_INTERNAL_aadc0f47_4_k_cu_a4344f79_303064cute7productE - _ZN40_INTERNAL_aadc0f47_4_k_cu_a4344f79_303064cuda3std3__442_GLOBAL__N__aadc0f47_4_k_cu_a4344f79_303066ignoreE)
_ZN40_INTERNAL_aadc0f47_4_k_cu_a4344f79_303064cuda3std3__442_GLOBAL__N__aadc0f47_4_k_cu_a4344f79_303066ignoreE:
	.zero		1
	.type		_ZN40_INTERNAL_aadc0f47_4_k_cu_a4344f79_303064cute7productE,@object
	.size		_ZN40_INTERNAL_aadc0f47_4_k_cu_a4344f79_303064cute7productE,(_ZN40_INTERNAL_aadc0f47_4_k_cu_a4344f79_303064cuda3std3__45__cpo3endE - _ZN40_INTERNAL_aadc0f47_4_k_cu_a4344f79_303064cute7productE)
_ZN40_INTERNAL_aadc0f47_4_k_cu_a4344f79_303064cute7productE:
	.zero		1
	.type		_ZN40_INTERNAL_aadc0f47_4_k_cu_a4344f79_303064cuda3std3__45__cpo3endE,@object
	.size		_ZN40_INTERNAL_aadc0f47_4_k_cu_a4344f79_303064cuda3std3__45__cpo3endE,(_ZN40_INTERNAL_aadc0f47_4_k_cu_a4344f79_303064cuda3std3__419piecewise_constructE - _ZN40_INTERNAL_aadc0f47_4_k_cu_a4344f79_303064cuda3std3__45__cpo3endE)
_ZN40_INTERNAL_aadc0f47_4_k_cu_a4344f79_303064cuda3std3__45__cpo3endE:
	.zero		1
	.type		_ZN40_INTERNAL_aadc0f47_4_k_cu_a4344f79_303064cuda3std3__419piecewise_constructE,@object
	.size		_ZN40_INTERNAL_aadc0f47_4_k_cu_a4344f79_303064cuda3std3__419piecewise_constructE,(_ZN40_INTERNAL_aadc0f47_4_k_cu_a4344f79_303064cuda3std3__45__cpo4cendE - _ZN40_INTERNAL_aadc0f47_4_k_cu_a4344f79_303064cuda3std3__419piecewise_constructE)
_ZN40_INTERNAL_aadc0f47_4_k_cu_a4344f79_303064cuda3std3__419piecewise_constructE:
	.zero		1
	.type		_ZN40_INTERNAL_aadc0f47_4_k_cu_a4344f79_303064cuda3std3__45__cpo4cendE,@object
	.size		_ZN40_INTERNAL_aadc0f47_4_k_cu_a4344f79_303064cuda3std3__45__cpo4cendE,(_ZN40_INTERNAL_aadc0f47_4_k_cu_a4344f79_303064cuda3std6ranges3__45__cpo4swapE - _ZN40_INTERNAL_aadc0f47_4_k_cu_a4344f79_303064cuda3std3__45__cpo4cendE)
_ZN40_INTERNAL_aadc0f47_4_k_cu_a4344f79_303064cuda3std3__45__cpo4cendE:
	.zero		1
	.type		_ZN40_INTERNAL_aadc0f47_4_k_cu_a4344f79_303064cuda3std6ranges3__45__cpo4swapE,@object
	.size		_ZN40_INTERNAL_aadc0f47_4_k_cu_a4344f79_303064cuda3std6ranges3__45__cpo4swapE,(.L_8 - _ZN40_INTERNAL_aadc0f47_4_k_cu_a4344f79_303064cuda3std6ranges3__45__cpo4swapE)
_ZN40_INTERNAL_aadc0f47_4_k_cu_a4344f79_303064cuda3std6ranges3__45__cpo4swapE:
	.zero		1
.L_8:


//--------------------- .nv.constant0._ZN7cutlass13device_kernelINS_4gemm6kernel13GemmUniversalIN4cute5tupleIJiiiiEEENS1_10collective13CollectiveMmaINS1_34MainloopSm90TmaGmmaWarpSpecializedILi56ENS5_IJNS4_1CILi2EEESB_NSA_ILi1EEEEEENS1_32KernelTmaWarpSpecializedPingpongEEENS5_IJNSA_ILi64EEESG_NSA_ILi32EEEEEEaNS5_IJlSC_lEEEaSJ_NS4_8TiledMMAINS4_8MMA_AtomIJNS4_4SM904GMMA26MMA_64x64x32_S32S8S8_SS_TNEEEENS4_6LayoutINS5_IJSC_SC_SC_EEENS5_IJNSA_ILi0EEESS_SS_EEEEENS5_IJNS4_10UnderscoreESV_SV_EEEEENS4_23SM90_TMA_LOAD_MULTICASTENS4_14ComposedLayoutINS4_7SwizzleILi1ELi4ELi3EEENS4_18smem_ptr_flag_bitsILi8EEENSQ_INS5_IJNSA_ILi8EEESH_EEENS5_IJSH_SC_EEEEEEEvNS4_8identityESY_S18_vS19_EENS_8epilogue10collective6detail29Sm90TmaWarpSpecializedAdapterINS1C_15DefaultEpilogueIaSJ_SJ_NS1B_6thread17LinearCombinationIaLi1EiiLNS1G_9ScaleType4KindE0ELNS_15FloatRoundStyleE2EaEENS1_15EpilogueDefaultEEEEEvvEEEEvNT_6ParamsE --------------------------
	.section	.nv.constant0._ZN7cutlass13device_kernelINS_4gemm6kernel13GemmUniversalIN4cute5tupleIJiiiiEEENS1_10collective13CollectiveMmaINS1_34MainloopSm90TmaGmmaWarpSpecializedILi56ENS5_IJNS4_1CILi2EEESB_NSA_ILi1EEEEEENS1_32KernelTmaWarpSpecializedPingpongEEENS5_IJNSA_ILi64EEESG_NSA_ILi32EEEEEEaNS5_IJlSC_lEEEaSJ_NS4_8TiledMMAINS4_8MMA_AtomIJNS4_4SM904GMMA26MMA_64x64x32_S32S8S8_SS_TNEEEENS4_6LayoutINS5_IJSC_SC_SC_EEENS5_IJNSA_ILi0EEESS_SS_EEEEENS5_IJNS4_10UnderscoreESV_SV_EEEEENS4_23SM90_TMA_LOAD_MULTICASTENS4_14ComposedLayoutINS4_7SwizzleILi1ELi4ELi3EEENS4_18smem_ptr_flag_bitsILi8EEENSQ_INS5_IJNSA_ILi8EEESH_EEENS5_IJSH_SC_EEEEEEEvNS4_8identityESY_S18_vS19_EENS_8epilogue10collective6detail29Sm90TmaWarpSpecializedAdapterINS1C_15DefaultEpilogueIaSJ_SJ_NS1B_6thread17LinearCombinationIaLi1EiiLNS1G_9ScaleType4KindE0ELNS_15FloatRoundStyleE2EaEENS1_15EpilogueDefaultEEEEEvvEEEEvNT_6ParamsE,"a",@progbits
	.sectionflags	@""
	.align	4
.nv.constant0._ZN7cutlass13device_kernelINS_4gemm6kernel13GemmUniversalIN4cute5tupleIJiiiiEEENS1_10collective13CollectiveMmaINS1_34MainloopSm90TmaGmmaWarpSpecializedILi56ENS5_IJNS4_1CILi2EEESB_NSA_ILi1EEEEEENS1_32KernelTmaWarpSpecializedPingpongEEENS5_IJNSA_ILi64EEESG_NSA_ILi32EEEEEEaNS5_IJlSC_lEEEaSJ_NS4_8TiledMMAINS4_8MMA_AtomIJNS4_4SM904GMMA26MMA_64x64x32_S32S8S8_SS_TNEEEENS4_6LayoutINS5_IJSC_SC_SC_EEENS5_IJNSA_ILi0EEESS_SS_EEEEENS5_IJNS4_10UnderscoreESV_SV_EEEEENS4_23SM90_TMA_LOAD_MULTICASTENS4_14ComposedLayoutINS4_7SwizzleILi1ELi4ELi3EEENS4_18smem_ptr_flag_bitsILi8EEENSQ_INS5_IJNSA_ILi8EEESH_EEENS5_IJSH_SC_EEEEEEEvNS4_8identityESY_S18_vS19_EENS_8epilogue10collective6detail29Sm90TmaWarpSpecializedAdapterINS1C_15DefaultEpilogueIaSJ_SJ_NS1B_6thread17LinearCombinationIaLi1EiiLNS1G_9ScaleType4KindE0ELNS_15FloatRoundStyleE2EaEENS1_15EpilogueDefaultEEEEEvvEEEEvNT_6ParamsE:
	.zero		1664


//--------------------- SYMBOLS --------------------------

	.type		.nv.reservedSmem.offset0,@object
	.size		.nv.reservedSmem.offset0,0x4
	.type		__assertfail,@function
